	.headerflags	@"EF_CUDA_TEXMODE_UNIFIED EF_CUDA_64BIT_ADDRESS EF_CUDA_ACCELERATORS EF_CUDA_SM90 EF_CUDA_VIRTUAL_SM(EF_CUDA_SM90)"
	.elftype	@"ET_EXEC"


//--------------------- .nv.info                  --------------------------
	.section	.nv.info,"",@"SHT_CUDA_INFO"
	.align	4


	//----- nvinfo : EIATTR_REGCOUNT
	.align		4
        /*0000*/ 	.byte	0x04, 0x2f
        /*0002*/ 	.short	(.L_3 - .L_2)
	.align		4
.L_2:
        /*0004*/ 	.word	index@(triton_poi_fused__native_batch_norm_legit_no_training_relu_24)
        /*0008*/ 	.word	0x00000030


	//----- nvinfo : EIATTR_MIN_STACK_SIZE
	.align		4
.L_3:
        /*000c*/ 	.byte	0x04, 0x12
        /*000e*/ 	.short	(.L_5 - .L_4)
	.align		4
.L_4:
        /*0010*/ 	.word	index@(triton_poi_fused__native_batch_norm_legit_no_training_relu_24)
        /*0014*/ 	.word	0x00000000


	//----- nvinfo : EIATTR_FRAME_SIZE
	.align		4
.L_5:
        /*0018*/ 	.byte	0x04, 0x11
        /*001a*/ 	.short	(.L_7 - .L_6)
	.align		4
.L_6:
        /*001c*/ 	.word	index@(triton_poi_fused__native_batch_norm_legit_no_training_relu_24)
        /*0020*/ 	.word	0x00000000


	//----- nvinfo : EIATTR_MIN_STACK_SIZE
	.align		4
.L_7:
        /*0024*/ 	.byte	0x04, 0x12
        /*0026*/ 	.short	(.L_9 - .L_8)
	.align		4
.L_8:
        /*0028*/ 	.word	index@(triton_poi_fused__native_batch_norm_legit_no_training_relu_24)
        /*002c*/ 	.word	0x00000000
.L_9:


//--------------------- .nv.info.triton_poi_fused__native_batch_norm_legit_no_training_relu_24 --------------------------
	.section	.nv.info.triton_poi_fused__native_batch_norm_legit_no_training_relu_24,"",@"SHT_CUDA_INFO"
	.sectionflags	@""
	.align	4


	//----- nvinfo : EIATTR_CUDA_API_VERSION
	.align		4
        /*0000*/ 	.byte	0x04, 0x37
        /*0002*/ 	.short	(.L_11 - .L_10)
.L_10:
        /*0004*/ 	.word	0x0000007c


	//----- nvinfo : EIATTR_KPARAM_INFO
	.align		4
.L_11:
        /*0008*/ 	.byte	0x04, 0x17
        /*000a*/ 	.short	(.L_13 - .L_12)
.L_12:
        /*000c*/ 	.word	0x00000000
        /*0010*/ 	.short	0x0007
        /*0012*/ 	.short	0x0034
        /*0014*/ 	.byte	0x00, 0xf0, 0x11, 0x00


	//----- nvinfo : EIATTR_KPARAM_INFO
	.align		4
.L_13:
        /*0018*/ 	.byte	0x04, 0x17
        /*001a*/ 	.short	(.L_15 - .L_14)
.L_14:
        /*001c*/ 	.word	0x00000000
        /*0020*/ 	.short	0x0006
        /*0022*/ 	.short	0x0030
        /*0024*/ 	.byte	0x00, 0xf0, 0x11, 0x00


	//----- nvinfo : EIATTR_KPARAM_INFO
	.align		4
.L_15:
        /*0028*/ 	.byte	0x04, 0x17
        /*002a*/ 	.short	(.L_17 - .L_16)
.L_16:
        /*002c*/ 	.word	0x00000000
        /*0030*/ 	.short	0x0005
        /*0032*/ 	.short	0x0028
        /*0034*/ 	.byte	0x00, 0xf4, 0x21, 0x00


	//----- nvinfo : EIATTR_KPARAM_INFO
	.align		4
.L_17:
        /*0038*/ 	.byte	0x04, 0x17
        /*003a*/ 	.short	(.L_19 - .L_18)
.L_18:
        /*003c*/ 	.word	0x00000000
        /*0040*/ 	.short	0x0004
        /*0042*/ 	.short	0x0020
        /*0044*/ 	.byte	0x00, 0xf4, 0x21, 0x00


	//----- nvinfo : EIATTR_KPARAM_INFO
	.align		4
.L_19:
        /*0048*/ 	.byte	0x04, 0x17
        /*004a*/ 	.short	(.L_21 - .L_20)
.L_20:
        /*004c*/ 	.word	0x00000000
        /*0050*/ 	.short	0x0003
        /*0052*/ 	.short	0x0018
        /*0054*/ 	.byte	0x00, 0xf4, 0x21, 0x00


	//----- nvinfo : EIATTR_KPARAM_INFO
	.align		4
.L_21:
        /*0058*/ 	.byte	0x04, 0x17
        /*005a*/ 	.short	(.L_23 - .L_22)
.L_22:
        /*005c*/ 	.word	0x00000000
        /*0060*/ 	.short	0x0002
        /*0062*/ 	.short	0x0010
        /*0064*/ 	.byte	0x00, 0xf4, 0x21, 0x00


	//----- nvinfo : EIATTR_KPARAM_INFO
	.align		4
.L_23:
        /*0068*/ 	.byte	0x04, 0x17
        /*006a*/ 	.short	(.L_25 - .L_24)
.L_24:
        /*006c*/ 	.word	0x00000000
        /*0070*/ 	.short	0x0001
        /*0072*/ 	.short	0x0008
        /*0074*/ 	.byte	0x00, 0xf4, 0x21, 0x00


	//----- nvinfo : EIATTR_KPARAM_INFO
	.align		4
.L_25:
        /*0078*/ 	.byte	0x04, 0x17
        /*007a*/ 	.short	(.L_27 - .L_26)
.L_26:
        /*007c*/ 	.word	0x00000000
        /*0080*/ 	.short	0x0000
        /*0082*/ 	.short	0x0000
        /*0084*/ 	.byte	0x00, 0xf4, 0x21, 0x00


	//----- nvinfo : EIATTR_SPARSE_MMA_MASK
	.align		4
.L_27:
        /*0088*/ 	.byte	0x03, 0x50
        /*008a*/ 	.short	0x0000


	//----- nvinfo : EIATTR_MAXREG_COUNT
	.align		4
        /*008c*/ 	.byte	0x03, 0x1b
        /*008e*/ 	.short	0x00ff


	//----- nvinfo : EIATTR_EXIT_INSTR_OFFSETS
	.align		4
        /*0090*/ 	.byte	0x04, 0x1c
        /*0092*/ 	.short	(.L_29 - .L_28)


	//   ....[0]....
.L_28:
        /*0094*/ 	.word	0x00001c00


	//   ....[1]....
        /*0098*/ 	.word	0x00001cb0


	//----- nvinfo : EIATTR_REQNTID
	.align		4
.L_29:
        /*009c*/ 	.byte	0x04, 0x10
        /*009e*/ 	.short	(.L_31 - .L_30)
.L_30:
        /*00a0*/ 	.word	0x00000100
        /*00a4*/ 	.word	0x00000001
        /*00a8*/ 	.word	0x00000001


	//----- nvinfo : EIATTR_CBANK_PARAM_SIZE
	.align		4
.L_31:
        /*00ac*/ 	.byte	0x03, 0x19
        /*00ae*/ 	.short	0x0038


	//----- nvinfo : EIATTR_PARAM_CBANK
	.align		4
        /*00b0*/ 	.byte	0x04, 0x0a
        /*00b2*/ 	.short	(.L_33 - .L_32)
	.align		4
.L_32:
        /*00b4*/ 	.word	index@(.nv.constant0.triton_poi_fused__native_batch_norm_legit_no_training_relu_24)
        /*00b8*/ 	.short	0x0210
        /*00ba*/ 	.short	0x0038


	//----- nvinfo : EIATTR_SW_WAR
	.align		4
.L_33:
        /*00bc*/ 	.byte	0x04, 0x36
        /*00be*/ 	.short	(.L_35 - .L_34)
.L_34:
        /*00c0*/ 	.word	0x00000008
.L_35:


//--------------------- .nv.callgraph             --------------------------
	.section	.nv.callgraph,"",@"SHT_CUDA_CALLGRAPH"
	.align	4
	.sectionentsize	8
	.align		4
        /*0000*/ 	.word	0x00000000
	.align		4
        /*0004*/ 	.word	0xffffffff
	.align		4
        /*0008*/ 	.word	0x00000000
	.align		4
        /*000c*/ 	.word	0xfffffffe
	.align		4
        /*0010*/ 	.word	0x00000000
	.align		4
        /*0014*/ 	.word	0xfffffffd
	.align		4
        /*0018*/ 	.word	0x00000000
	.align		4
        /*001c*/ 	.word	0xfffffffc


//--------------------- .nv.constant4             --------------------------
	.section	.nv.constant4,"a",@progbits
	.align	8
	.align		8
.nv.constant4:
        /*0000*/ 	.dword	_$_str
	.align		8
        /*0008*/ 	.dword	_$_str_$_2


//--------------------- .text.triton_poi_fused__native_batch_norm_legit_no_training_relu_24 --------------------------
	.section	.text.triton_poi_fused__native_batch_norm_legit_no_training_relu_24,"ax",@progbits
	.sectionflags	@"SHF_BARRIERS=1"
	.align	128
        .global         triton_poi_fused__native_batch_norm_legit_no_training_relu_24
        .type           triton_poi_fused__native_batch_norm_legit_no_training_relu_24,@function
        .size           triton_poi_fused__native_batch_norm_legit_no_training_relu_24,(.L_x_1 - triton_poi_fused__native_batch_norm_legit_no_training_relu_24)
        .other          triton_poi_fused__native_batch_norm_legit_no_training_relu_24,@"STO_CUDA_ENTRY STV_DEFAULT"
triton_poi_fused__native_batch_norm_legit_no_training_relu_24:
.text.triton_poi_fused__native_batch_norm_legit_no_training_relu_24:
[----:B------:R-:W0:Y:S01]  /*0000*/  LDC R1, c[0x0][0x28] ;  /* 0x00000a00ff017b82 */ /* 0x000e220000000800 */
[----:B------:R-:W1:Y:S07]  /*0010*/  S2R R2, SR_CTAID.Y ;  /* 0x0000000000027919 */ /* 0x000e6e0000002600 */
[----:B------:R-:W2:Y:S01]  /*0020*/  LDC.64 R4, c[0x0][0x220] ;  /* 0x00008800ff047b82 */ /* 0x000ea20000000a00 */
[----:B------:R-:W-:Y:S01]  /*0030*/  ULDC.64 UR6, c[0x0][0x208] ;  /* 0x0000820000067ab9 */ /* 0x000fe20000000a00 */
[----:B------:R-:W3:Y:S01]  /*0040*/  S2R R9, SR_TID.X ;  /* 0x0000000000097919 */ /* 0x000ee20000002100 */
[----:B------:R-:W4:Y:S05]  /*0050*/  S2R R36, SR_CTAID.X ;  /* 0x0000000000247919 */ /* 0x000f2a0000002500 */
[----:B------:R-:W5:Y:S08]  /*0060*/  LDC.64 R42, c[0x0][0x210] ;  /* 0x00008400ff2a7b82 */ /* 0x000f700000000a00 */
[----:B------:R-:W4:Y:S08]  /*0070*/  LDC.64 R22, c[0x0][0x218] ;  /* 0x00008600ff167b82 */ /* 0x000f300000000a00 */
[----:B------:R-:W5:Y:S01]  /*0080*/  LDC.64 R28, c[0x0][0x228] ;  /* 0x00008a00ff1c7b82 */ /* 0x000f620000000a00 */
[----:B-1----:R-:W-:Y:S01]  /*0090*/  IMAD.SHL.U32 R0, R2, 0x80, RZ ;  /* 0x0000008002007824 */ /* 0x002fe200078e00ff */
[----:B------:R-:W-:-:S06]  /*00a0*/  SHF.R.S32.HI R2, RZ, 0x18, R2 ;  /* 0x00000018ff027819 */ /* 0x000fcc0000011402 */
[----:B------:R-:W1:Y:S01]  /*00b0*/  LDC.64 R30, c[0x0][0x230] ;  /* 0x00008c00ff1e7b82 */ /* 0x000e620000000a00 */
[----:B---3--:R-:W-:Y:S01]  /*00c0*/  IMAD.SHL.U32 R3, R9, 0x4, RZ ;  /* 0x0000000409037824 */ /* 0x008fe200078e00ff */
[----:B------:R-:W-:-:S04]  /*00d0*/  SGXT R2, R2, 0x1 ;  /* 0x000000010202781a */ /* 0x000fc80000000200 */
[----:B------:R-:W-:-:S04]  /*00e0*/  LOP3.LUT R3, R0, 0x7c, R3, 0xf8, !PT ;  /* 0x0000007c00037812 */ /* 0x000fc800078ef803 */
[----:B------:R-:W-:-:S04]  /*00f0*/  LEA.HI R8, R2, R3, RZ, 0x8 ;  /* 0x0000000302087211 */ /* 0x000fc800078f40ff */
[----:B------:R-:W-:-:S05]  /*0100*/  LOP3.LUT R6, R8, 0xffffff00, RZ, 0xc0, !PT ;  /* 0xffffff0008067812 */ /* 0x000fca00078ec0ff */
[----:B------:R-:W-:-:S04]  /*0110*/  IMAD.IADD R33, R3, 0x1, -R6 ;  /* 0x0000000103217824 */ /* 0x000fc800078e0a06 */
[----:B--2---:R-:W-:-:S06]  /*0120*/  IMAD.WIDE R4, R33, 0x4, R4 ;  /* 0x0000000421047825 */ /* 0x004fcc00078e0204 */
[----:B------:R-:W2:Y:S01]  /*0130*/  LDG.E.EL.128 R4, desc[UR6][R4.64] ;  /* 0x0000000604047981 */ /* 0x000ea2000c2e1d00 */
[----:B------:R-:W-:Y:S01]  /*0140*/  SHF.R.U32.HI R3, RZ, 0x5, R9 ;  /* 0x00000005ff037819 */ /* 0x000fe20000011609 */
[----:B----4-:R-:W-:Y:S01]  /*0150*/  IMAD.SHL.U32 R36, R36, 0x20, RZ ;  /* 0x0000002024247824 */ /* 0x010fe200078e00ff */
[----:B------:R-:W-:Y:S02]  /*0160*/  SHF.R.S32.HI R12, RZ, 0x8, R8 ;  /* 0x00000008ff0c7819 */ /* 0x000fe40000011408 */
[----:B------:R-:W-:Y:S02]  /*0170*/  CS2R R14, SRZ ;  /* 0x00000000000e7805 */ /* 0x000fe4000001ff00 */
[----:B------:R-:W-:Y:S02]  /*0180*/  SGXT.U32 R3, R3, 0x3 ;  /* 0x000000030303781a */ /* 0x000fe40000000000 */
[----:B------:R-:W-:Y:S02]  /*0190*/  CS2R R16, SRZ ;  /* 0x0000000000107805 */ /* 0x000fe4000001ff00 */
[----:B------:R-:W-:Y:S01]  /*01a0*/  CS2R R18, SRZ ;  /* 0x0000000000127805 */ /* 0x000fe2000001ff00 */
[----:B------:R-:W-:Y:S01]  /*01b0*/  IMAD R12, R12, 0x1900, R33 ;  /* 0x000019000c0c7824 */ /* 0x000fe200078e0221 */
[----:B------:R-:W-:Y:S01]  /*01c0*/  LOP3.LUT R8, R36, R3, RZ, 0xfc, !PT ;  /* 0x0000000324087212 */ /* 0x000fe200078efcff */
[----:B0-----:R-:W-:Y:S01]  /*01d0*/  IMAD.WIDE R24, R33, 0x4, R22 ;  /* 0x0000000421187825 */ /* 0x001fe200078e0216 */
[----:B------:R-:W-:-:S02]  /*01e0*/  LOP3.LUT R9, R36, 0x8, R3, 0xfe, !PT ;  /* 0x0000000824097812 */ /* 0x000fc400078efe03 */
[----:B------:R-:W-:Y:S02]  /*01f0*/  CS2R R20, SRZ ;  /* 0x0000000000147805 */ /* 0x000fe4000001ff00 */
[----:B------:R-:W-:Y:S01]  /*0200*/  LOP3.LUT R10, R36, 0x10, R3, 0xfe, !PT ;  /* 0x00000010240a7812 */ /* 0x000fe200078efe03 */
[C-C-:B------:R-:W-:Y:S01]  /*0210*/  IMAD R45, R8.reuse, 0x100, R12.reuse ;  /* 0x00000100082d7824 */ /* 0x140fe200078e020c */
[----:B------:R-:W-:Y:S01]  /*0220*/  LOP3.LUT R11, R36, 0x18, R3, 0xfe, !PT ;  /* 0x00000018240b7812 */ /* 0x000fe200078efe03 */
[C-C-:B------:R-:W-:Y:S01]  /*0230*/  IMAD R39, R9.reuse, 0x100, R12.reuse ;  /* 0x0000010009277824 */ /* 0x140fe200078e020c */
[----:B------:R-:W-:Y:S01]  /*0240*/  ISETP.GE.AND P0, PT, R8, 0x19, PT ;  /* 0x000000190800780c */ /* 0x000fe20003f06270 */
[C-C-:B------:R-:W-:Y:S01]  /*0250*/  IMAD R41, R10.reuse, 0x100, R12.reuse ;  /* 0x000001000a297824 */ /* 0x140fe200078e020c */
[----:B------:R-:W-:Y:S01]  /*0260*/  ISETP.GE.AND P1, PT, R9, 0x19, PT ;  /* 0x000000190900780c */ /* 0x000fe20003f26270 */
[C---:B------:R-:W-:Y:S01]  /*0270*/  IMAD R9, R11.reuse, 0x100, R12 ;  /* 0x000001000b097824 */ /* 0x040fe200078e020c */
[----:B------:R-:W-:Y:S01]  /*0280*/  ISETP.GE.AND P3, PT, R11, 0x19, PT ;  /* 0x000000190b00780c */ /* 0x000fe20003f66270 */
[----:B-----5:R-:W-:Y:S01]  /*0290*/  IMAD.WIDE R44, R45, 0x4, R42 ;  /* 0x000000042d2c7825 */ /* 0x020fe200078e022a */
[----:B------:R-:W-:-:S02]  /*02a0*/  ISETP.GE.AND P2, PT, R10, 0x19, PT ;  /* 0x000000190a00780c */ /* 0x000fc40003f46270 */
[----:B------:R-:W-:Y:S02]  /*02b0*/  CS2R R10, SRZ ;  /* 0x00000000000a7805 */ /* 0x000fe4000001ff00 */
[----:B------:R-:W-:Y:S01]  /*02c0*/  CS2R R12, SRZ ;  /* 0x00000000000c7805 */ /* 0x000fe2000001ff00 */
[--C-:B------:R-:W-:Y:S01]  /*02d0*/  IMAD.WIDE R38, R39, 0x4, R42.reuse ;  /* 0x0000000427267825 */ /* 0x100fe200078e022a */
[----:B------:R-:W-:Y:S01]  /*02e0*/  CS2R R22, SRZ ;  /* 0x0000000000167805 */ /* 0x000fe2000001ff00 */
[----:B------:R-:W3:Y:S02]  /*02f0*/  LDG.E.EL.128 R24, desc[UR6][R24.64] ;  /* 0x0000000618187981 */ /* 0x000ee4000c2e1d00 */
[--C-:B------:R-:W-:Y:S02]  /*0300*/  IMAD.WIDE R40, R41, 0x4, R42.reuse ;  /* 0x0000000429287825 */ /* 0x100fe400078e022a */
[----:B------:R0:W4:Y:S02]  /*0310*/  @!P1 LDG.E.EL.128 R12, desc[UR6][R38.64] ;  /* 0x00000006260c9981 */ /* 0x000124000c2e1d00 */
[----:B------:R-:W-:Y:S01]  /*0320*/  IMAD.WIDE R42, R9, 0x4, R42 ;  /* 0x00000004092a7825 */ /* 0x000fe200078e022a */
[----:B------:R-:W-:Y:S01]  /*0330*/  CS2R R8, SRZ ;  /* 0x0000000000087805 */ /* 0x000fe2000001ff00 */
[----:B------:R5:W3:Y:S02]  /*0340*/  @!P2 LDG.E.EL.128 R20, desc[UR6][R40.64] ;  /* 0x000000062814a981 */ /* 0x000ae4000c2e1d00 */
[----:B------:R-:W-:-:S02]  /*0350*/  IMAD.WIDE R28, R33, 0x4, R28 ;  /* 0x00000004211c7825 */ /* 0x000fc400078e021c */
[----:B------:R-:W3:Y:S04]  /*0360*/  @!P3 LDG.E.EL.128 R16, desc[UR6][R42.64] ;  /* 0x000000062a10b981 */ /* 0x000ee8000c2e1d00 */
[----:B------:R5:W3:Y:S01]  /*0370*/  @!P0 LDG.E.EL.128 R8, desc[UR6][R44.64] ;  /* 0x000000062c088981 */ /* 0x000ae2000c2e1d00 */
[----:B-1----:R-:W-:-:S03]  /*0380*/  IMAD.WIDE R32, R33, 0x4, R30 ;  /* 0x0000000421207825 */ /* 0x002fc600078e021e */
[----:B------:R-:W3:Y:S04]  /*0390*/  LDG.E.EL.128 R28, desc[UR6][R28.64] ;  /* 0x000000061c1c7981 */ /* 0x000ee8000c2e1d00 */
[----:B------:R-:W3:Y:S01]  /*03a0*/  LDG.E.EL.128 R32, desc[UR6][R32.64] ;  /* 0x0000000620207981 */ /* 0x000ee2000c2e1d00 */
[----:B0-----:R-:W-:-:S04]  /*03b0*/  LOP3.LUT R39, R0, 0x70, R3, 0xfe, !PT ;  /* 0x0000007000277812 */ /* 0x001fc800078efe03 */
[----:B-----5:R-:W-:Y:S02]  /*03c0*/  LEA.HI R41, R2, R39, RZ, 0x8 ;  /* 0x0000002702297211 */ /* 0x020fe400078f40ff */
[----:B------:R-:W-:Y:S01]  /*03d0*/  LOP3.LUT R45, R0, 0x68, R3, 0xfe, !PT ;  /* 0x00000068002d7812 */ /* 0x000fe200078efe03 */
[----:B------:R-:W0:Y:S01]  /*03e0*/  S2UR UR5, SR_CgaCtaId ;  /* 0x00000000000579c3 */ /* 0x000e220000008800 */
[----:B------:R-:W-:Y:S02]  /*03f0*/  UMOV UR4, 0x400 ;  /* 0x0000040000047882 */ /* 0x000fe40000000000 */
[----:B0-----:R-:W-:Y:S01]  /*0400*/  UPRMT UR4, UR5, 0x654, UR4 ;  /* 0x0000065405047896 */ /* 0x001fe20008000004 */
[----:B--2---:R-:W-:-:S04]  /*0410*/  FADD R4, R4, 9.9999997473787516356e-06 ;  /* 0x3727c5ac04047421 */ /* 0x004fc80000000000 */
[----:B------:R-:W0:Y:S02]  /*0420*/  MUFU.SQRT R37, R4 ;  /* 0x0000000400257308 */ /* 0x000e240000002000 */
[C---:B0-----:R-:W-:Y:S02]  /*0430*/  FSETP.GT.AND P0, PT, R37.reuse, 8.50705917302346158658e+37, PT ;  /* 0x7e8000002500780b */ /* 0x041fe40003f04000 */
[----:B------:R-:W-:-:S11]  /*0440*/  FSETP.GEU.AND P1, PT, R37, 1.175494350822287508e-38, PT ;  /* 0x008000002500780b */ /* 0x000fd60003f2e000 */
[----:B------:R-:W-:-:S04]  /*0450*/  @P0 FMUL R37, R37, 0.25 ;  /* 0x3e80000025250820 */ /* 0x000fc80000400000 */
[----:B------:R-:W-:-:S04]  /*0460*/  @!P1 FMUL R37, R37, 16777216 ;  /* 0x4b80000025259820 */ /* 0x000fc80000400000 */
[----:B------:R0:W1:Y:S02]  /*0470*/  MUFU.RCP R38, R37 ;  /* 0x0000002500267308 */ /* 0x0000640000001000 */
[----:B0-----:R-:W-:Y:S01]  /*0480*/  IMAD.MOV.U32 R37, RZ, RZ, 0x3e800000 ;  /* 0x3e800000ff257424 */ /* 0x001fe200078e00ff */
[----:B------:R-:W-:-:S04]  /*0490*/  LOP3.LUT R4, R41, 0xffffff00, RZ, 0xc0, !PT ;  /* 0xffffff0029047812 */ /* 0x000fc800078ec0ff */
[----:B------:R-:W-:Y:S01]  /*04a0*/  FSEL R43, R37, 1, P0 ;  /* 0x3f800000252b7808 */ /* 0x000fe20000000000 */
[----:B------:R-:W-:-:S04]  /*04b0*/  IMAD.IADD R4, R39, 0x1, -R4 ;  /* 0x0000000127047824 */ /* 0x000fc800078e0a04 */
[----:B------:R-:W-:Y:S01]  /*04c0*/  @!P1 FMUL R43, R43, 16777216 ;  /* 0x4b8000002b2b9820 */ /* 0x000fe20000400000 */
[C---:B---3--:R-:W-:Y:S01]  /*04d0*/  FADD R39, -R24.reuse, R8 ;  /* 0x0000000818277221 */ /* 0x048fe20000000100 */
[----:B----4-:R-:W-:Y:S02]  /*04e0*/  FADD R12, -R24, R12 ;  /* 0x0000000c180c7221 */ /* 0x010fe40000000100 */
[----:B-1----:R-:W-:Y:S01]  /*04f0*/  FMUL R38, R38, R43 ;  /* 0x0000002b26267220 */ /* 0x002fe20000400000 */
[C---:B------:R-:W-:Y:S01]  /*0500*/  FADD R43, -R24.reuse, R16 ;  /* 0x00000010182b7221 */ /* 0x040fe20000000100 */
[----:B------:R-:W-:Y:S02]  /*0510*/  FADD R20, -R24, R20 ;  /* 0x0000001418147221 */ /* 0x000fe40000000100 */
[C---:B------:R-:W-:Y:S01]  /*0520*/  FMUL R39, R38.reuse, R39 ;  /* 0x0000002726277220 */ /* 0x040fe20000400000 */
[C---:B------:R-:W-:Y:S01]  /*0530*/  FMUL R43, R38.reuse, R43 ;  /* 0x0000002b262b7220 */ /* 0x040fe20000400000 */
[C---:B------:R-:W-:Y:S01]  /*0540*/  FMUL R12, R38.reuse, R12 ;  /* 0x0000000c260c7220 */ /* 0x040fe20000400000 */
[----:B------:R-:W-:Y:S01]  /*0550*/  FMUL R38, R38, R20 ;  /* 0x0000001426267220 */ /* 0x000fe20000400000 */
[----:B------:R-:W-:-:S02]  /*0560*/  FFMA R39, R28, R39, R32 ;  /* 0x000000271c277223 */ /* 0x000fc40000000020 */
[C-C-:B------:R-:W-:Y:S01]  /*0570*/  FFMA R40, R28.reuse, R12, R32.reuse ;  /* 0x0000000c1c287223 */ /* 0x140fe20000000020 */
[C-C-:B------:R-:W-:Y:S01]  /*0580*/  FFMA R38, R28.reuse, R38, R32.reuse ;  /* 0x000000261c267223 */ /* 0x140fe20000000020 */
[----:B------:R-:W-:Y:S01]  /*0590*/  FFMA R32, R28, R43, R32 ;  /* 0x0000002b1c207223 */ /* 0x000fe20000000020 */
[----:B------:R-:W-:Y:S02]  /*05a0*/  LOP3.LUT R43, R0, 0x60, R3, 0xfe, !PT ;  /* 0x00000060002b7812 */ /* 0x000fe400078efe03 */
[C---:B------:R-:W-:Y:S02]  /*05b0*/  LEA.HI R8, R2.reuse, R45, RZ, 0x8 ;  /* 0x0000002d02087211 */ /* 0x040fe400078f40ff */
[----:B------:R-:W-:Y:S02]  /*05c0*/  SHF.R.S32.HI R41, RZ, 0x8, R41 ;  /* 0x00000008ff297819 */ /* 0x000fe40000011429 */
[----:B------:R-:W-:Y:S02]  /*05d0*/  LEA.HI R12, R2, R43, RZ, 0x8 ;  /* 0x0000002b020c7211 */ /* 0x000fe400078f40ff */
[----:B------:R-:W-:Y:S01]  /*05e0*/  LOP3.LUT R16, R8, 0xffffff00, RZ, 0xc0, !PT ;  /* 0xffffff0008107812 */ /* 0x000fe200078ec0ff */
[----:B------:R-:W-:Y:S01]  /*05f0*/  IMAD R4, R41, 0x600, R4 ;  /* 0x0000060029047824 */ /* 0x000fe200078e0204 */
[----:B------:R-:W-:-:S02]  /*0600*/  LOP3.LUT R20, R12, 0xffffff00, RZ, 0xc0, !PT ;  /* 0xffffff000c147812 */ /* 0x000fc400078ec0ff */
[----:B------:R-:W-:Y:S01]  /*0610*/  LOP3.LUT R41, R0, 0x58, R3, 0xfe, !PT ;  /* 0x0000005800297812 */ /* 0x000fe200078efe03 */
[----:B------:R-:W-:Y:S01]  /*0620*/  IMAD.IADD R16, R45, 0x1, -R16 ;  /* 0x000000012d107824 */ /* 0x000fe200078e0a10 */
[----:B------:R-:W-:Y:S01]  /*0630*/  SHF.R.S32.HI R45, RZ, 0x8, R8 ;  /* 0x00000008ff2d7819 */ /* 0x000fe20000011408 */
[----:B------:R-:W-:Y:S01]  /*0640*/  IMAD.IADD R43, R43, 0x1, -R20 ;  /* 0x000000012b2b7824 */ /* 0x000fe200078e0a14 */
[----:B------:R-:W-:Y:S02]  /*0650*/  LEA.HI R20, R2, R41, RZ, 0x8 ;  /* 0x0000002902147211 */ /* 0x000fe400078f40ff */
[----:B------:R-:W-:Y:S01]  /*0660*/  SHF.R.S32.HI R12, RZ, 0x8, R12 ;  /* 0x00000008ff0c7819 */ /* 0x000fe2000001140c */
[----:B------:R-:W-:Y:S01]  /*0670*/  IMAD R8, R45, 0x600, R16 ;  /* 0x000006002d087824 */ /* 0x000fe200078e0210 */
[----:B------:R-:W-:-:S03]  /*0680*/  LOP3.LUT R16, R20, 0xffffff00, RZ, 0xc0, !PT ;  /* 0xffffff0014107812 */ /* 0x000fc600078ec0ff */
[----:B------:R-:W-:Y:S01]  /*0690*/  IMAD R12, R12, 0x600, R43 ;  /* 0x000006000c0c7824 */ /* 0x000fe200078e022b */
[----:B------:R-:W-:Y:S01]  /*06a0*/  LOP3.LUT R43, R0, 0x50, R3, 0xfe, !PT ;  /* 0x00000050002b7812 */ /* 0x000fe200078efe03 */
[----:B------:R-:W-:Y:S01]  /*06b0*/  IMAD.IADD R41, R41, 0x1, -R16 ;  /* 0x0000000129297824 */ /* 0x000fe200078e0a10 */
[----:B------:R-:W-:Y:S02]  /*06c0*/  SHF.R.S32.HI R16, RZ, 0x8, R20 ;  /* 0x00000008ff107819 */ /* 0x000fe40000011414 */
[----:B------:R-:W-:-:S03]  /*06d0*/  LEA.HI R20, R2, R43, RZ, 0x8 ;  /* 0x0000002b02147211 */ /* 0x000fc600078f40ff */
[----:B------:R-:W-:Y:S01]  /*06e0*/  IMAD R16, R16, 0x600, R41 ;  /* 0x0000060010107824 */ /* 0x000fe200078e0229 */
[----:B------:R-:W-:Y:S02]  /*06f0*/  LOP3.LUT R24, R20, 0xffffff00, RZ, 0xc0, !PT ;  /* 0xffffff0014187812 */ /* 0x000fe400078ec0ff */
[----:B------:R-:W-:-:S03]  /*0700*/  LOP3.LUT R41, R0, 0x48, R3, 0xfe, !PT ;  /* 0x0000004800297812 */ /* 0x000fc600078efe03 */
[----:B------:R-:W-:Y:S01]  /*0710*/  IMAD.IADD R43, R43, 0x1, -R24 ;  /* 0x000000012b2b7824 */ /* 0x000fe200078e0a18 */
[----:B------:R-:W-:-:S04]  /*0720*/  LEA.HI R24, R2, R41, RZ, 0x8 ;  /* 0x0000002902187211 */ /* 0x000fc800078f40ff */
[----:B------:R-:W-:Y:S02]  /*0730*/  LOP3.LUT R28, R24, 0xffffff00, RZ, 0xc0, !PT ;  /* 0xffffff00181c7812 */ /* 0x000fe400078ec0ff */
[----:B------:R-:W-:-:S03]  /*0740*/  SHF.R.S32.HI R24, RZ, 0x8, R24 ;  /* 0x00000008ff187819 */ /* 0x000fc60000011418 */
[----:B------:R-:W-:-:S04]  /*0750*/  IMAD.IADD R41, R41, 0x1, -R28 ;  /* 0x0000000129297824 */ /* 0x000fc800078e0a1c */
[----:B------:R-:W-:Y:S01]  /*0760*/  IMAD R24, R24, 0x600, R41 ;  /* 0x0000060018187824 */ /* 0x000fe200078e0229 */
[----:B------:R-:W-:-:S04]  /*0770*/  LOP3.LUT R41, R0, 0x40, R3, 0xfe, !PT ;  /* 0x0000004000297812 */ /* 0x000fc800078efe03 */
[----:B------:R-:W-:Y:S02]  /*0780*/  LEA.HI R28, R2, R41, RZ, 0x8 ;  /* 0x00000029021c7211 */ /* 0x000fe400078f40ff */
[----:B------:R-:W-:Y:S02]  /*0790*/  SHF.R.S32.HI R20, RZ, 0x8, R20 ;  /* 0x00000008ff147819 */ /* 0x000fe40000011414 */
[----:B------:R-:W-:Y:S02]  /*07a0*/  LOP3.LUT R42, R28, 0xffffff00, RZ, 0xc0, !PT ;  /* 0xffffff001c2a7812 */ /* 0x000fe400078ec0ff */
[----:B------:R-:W-:Y:S01]  /*07b0*/  SHF.R.S32.HI R28, RZ, 0x8, R28 ;  /* 0x00000008ff1c7819 */ /* 0x000fe2000001141c */
[----:B------:R-:W-:Y:S02]  /*07c0*/  IMAD R20, R20, 0x600, R43 ;  /* 0x0000060014147824 */ /* 0x000fe400078e022b */
[----:B------:R-:W-:Y:S02]  /*07d0*/  IMAD.IADD R41, R41, 0x1, -R42 ;  /* 0x0000000129297824 */ /* 0x000fe400078e0a2a */
[----:B------:R-:W-:-:S02]  /*07e0*/  FADD R43, R5, 9.9999997473787516356e-06 ;  /* 0x3727c5ac052b7421 */ /* 0x000fc40000000000 */
[----:B------:R-:W-:Y:S02]  /*07f0*/  IMAD R28, R28, 0x600, R41 ;  /* 0x000006001c1c7824 */ /* 0x000fe400078e0229 */
[C---:B------:R-:W-:Y:S01]  /*0800*/  FADD R41, -R25.reuse, R9 ;  /* 0x0000000919297221 */ /* 0x040fe20000000100 */
[----:B------:R-:W-:Y:S01]  /*0810*/  LOP3.LUT R9, R0, 0x38, R3, 0xfe, !PT ;  /* 0x0000003800097812 */ /* 0x000fe200078efe03 */
[----:B------:R-:W-:Y:S01]  /*0820*/  FADD R42, -R25, R13 ;  /* 0x0000000d192a7221 */ /* 0x000fe20000000100 */
[----:B------:R-:W0:Y:S02]  /*0830*/  MUFU.SQRT R43, R43 ;  /* 0x0000002b002b7308 */ /* 0x000e240000002000 */
[----:B------:R-:W-:-:S04]  /*0840*/  LEA.HI R13, R2, R9, RZ, 0x8 ;  /* 0x00000009020d7211 */ /* 0x000fc800078f40ff */
[----:B------:R-:W-:Y:S01]  /*0850*/  LOP3.LUT R44, R13, 0xffffff00, RZ, 0xc0, !PT ;  /* 0xffffff000d2c7812 */ /* 0x000fe200078ec0ff */
[----:B------:R-:W-:Y:S01]  /*0860*/  FADD R6, R6, 9.9999997473787516356e-06 ;  /* 0x3727c5ac06067421 */ /* 0x000fe20000000000 */
[----:B------:R-:W-:-:S03]  /*0870*/  SHF.R.S32.HI R5, RZ, 0x8, R13 ;  /* 0x00000008ff057819 */ /* 0x000fc6000001140d */
[----:B------:R-:W-:Y:S01]  /*0880*/  IMAD.IADD R44, R9, 0x1, -R44 ;  /* 0x00000001092c7824 */ /* 0x000fe200078e0a2c */
[----:B------:R-:W-:Y:S01]  /*0890*/  LOP3.LUT R9, R0, 0x30, R3, 0xfe, !PT ;  /* 0x0000003000097812 */ /* 0x000fe200078efe03 */
[----:B------:R-:W-:Y:S01]  /*08a0*/  FADD R13, -R26, R10 ;  /* 0x0000000a1a0d7221 */ /* 0x000fe20000000100 */
[----:B------:R-:W-:Y:S01]  /*08b0*/  FADD R21, -R25, R21 ;  /* 0x0000001519157221 */ /* 0x000fe20000000100 */
[----:B0-----:R-:W-:Y:S02]  /*08c0*/  FSETP.GT.AND P2, PT, R43, 8.50705917302346158658e+37, PT ;  /* 0x7e8000002b00780b */ /* 0x001fe40003f44000 */
[----:B------:R-:W-:Y:S01]  /*08d0*/  LEA.HI R10, R2, R9, RZ, 0x8 ;  /* 0x00000009020a7211 */ /* 0x000fe200078f40ff */
[----:B------:R-:W-:Y:S01]  /*08e0*/  FADD R25, -R25, R17 ;  /* 0x0000001119197221 */ /* 0x000fe20000000100 */
[----:B------:R-:W-:Y:S01]  /*08f0*/  FADD R17, -R26, R14 ;  /* 0x0000000e1a117221 */ /* 0x000fe20000000100 */
[----:B------:R-:W-:Y:S01]  /*0900*/  FSETP.GEU.AND P3, PT, R43, 1.175494350822287508e-38, PT ;  /* 0x008000002b00780b */ /* 0x000fe20003f6e000 */
[----:B------:R-:W0:Y:S01]  /*0910*/  MUFU.SQRT R6, R6 ;  /* 0x0000000600067308 */ /* 0x000e220000002000 */
[----:B------:R-:W-:Y:S01]  /*0920*/  LOP3.LUT R14, R10, 0xffffff00, RZ, 0xc0, !PT ;  /* 0xffffff000a0e7812 */ /* 0x000fe200078ec0ff */
[----:B------:R-:W-:-:S04]  /*0930*/  FADD R7, R7, 9.9999997473787516356e-06 ;  /* 0x3727c5ac07077421 */ /* 0x000fc80000000000 */
[----:B------:R-:W-:Y:S01]  /*0940*/  IMAD.IADD R14, R9, 0x1, -R14 ;  /* 0x00000001090e7824 */ /* 0x000fe200078e0a0e */
[----:B------:R-:W-:Y:S01]  /*0950*/  SHF.R.S32.HI R9, RZ, 0x8, R10 ;  /* 0x00000008ff097819 */ /* 0x000fe2000001140a */
[----:B------:R-:W-:Y:S01]  /*0960*/  @P2 FMUL R43, R43, 0.25 ;  /* 0x3e8000002b2b2820 */ /* 0x000fe20000400000 */
[----:B------:R-:W-:-:S03]  /*0970*/  IMAD R5, R5, 0x600, R44 ;  /* 0x0000060005057824 */ /* 0x000fc600078e022c */
[----:B------:R-:W-:Y:S02]  /*0980*/  IMAD R9, R9, 0x600, R14 ;  /* 0x0000060009097824 */ /* 0x000fe400078e020e */
[----:B------:R-:W-:Y:S01]  /*0990*/  @!P3 FMUL R43, R43, 16777216 ;  /* 0x4b8000002b2bb820 */ /* 0x000fe20000400000 */
[----:B------:R-:W1:Y:S01]  /*09a0*/  MUFU.SQRT R14, R7 ;  /* 0x00000007000e7308 */ /* 0x000e620000002000 */
[C---:B------:R-:W-:Y:S01]  /*09b0*/  FADD R44, -R27.reuse, R11 ;  /* 0x0000000b1b2c7221 */ /* 0x040fe20000000100 */
[C---:B------:R-:W-:Y:S01]  /*09c0*/  FADD R15, -R27.reuse, R15 ;  /* 0x0000000f1b0f7221 */ /* 0x040fe20000000100 */
[C---:B------:R-:W-:Y:S01]  /*09d0*/  FADD R23, -R27.reuse, R23 ;  /* 0x000000171b177221 */ /* 0x040fe20000000100 */
[----:B------:R-:W-:Y:S01]  /*09e0*/  FADD R19, -R27, R19 ;  /* 0x000000131b137221 */ /* 0x000fe20000000100 */
[C---:B0-----:R-:W-:Y:S01]  /*09f0*/  FSETP.GT.AND P0, PT, R6.reuse, 8.50705917302346158658e+37, PT ;  /* 0x7e8000000600780b */ /* 0x041fe20003f04000 */
[----:B------:R-:W0:Y:S01]  /*0a00*/  S2R R27, SR_TID.X ;  /* 0x00000000001b7919 */ /* 0x000e220000002100 */
[----:B------:R-:W-:Y:S01]  /*0a10*/  FSETP.GEU.AND P1, PT, R6, 1.175494350822287508e-38, PT ;  /* 0x008000000600780b */ /* 0x000fe20003f2e000 */
[----:B------:R-:W2:Y:S01]  /*0a20*/  MUFU.RCP R43, R43 ;  /* 0x0000002b002b7308 */ /* 0x000ea20000001000 */
[----:B------:R-:W-:-:S02]  /*0a30*/  FSEL R10, R37, 1, P2 ;  /* 0x3f800000250a7808 */ /* 0x000fc40001000000 */
[----:B-1----:R-:W-:-:S03]  /*0a40*/  FSETP.GT.AND P2, PT, R14, 8.50705917302346158658e+37, PT ;  /* 0x7e8000000e00780b */ /* 0x002fc60003f44000 */
[----:B------:R-:W-:-:S04]  /*0a50*/  @!P3 FMUL R10, R10, 16777216 ;  /* 0x4b8000000a0ab820 */ /* 0x000fc80000400000 */
[----:B------:R-:W-:Y:S01]  /*0a60*/  @P0 FMUL R6, R6, 0.25 ;  /* 0x3e80000006060820 */ /* 0x000fe20000400000 */
[----:B------:R-:W-:-:S03]  /*0a70*/  FSETP.GEU.AND P3, PT, R14, 1.175494350822287508e-38, PT ;  /* 0x008000000e00780b */ /* 0x000fc60003f6e000 */
[----:B------:R-:W-:Y:S01]  /*0a80*/  @!P1 FMUL R6, R6, 16777216 ;  /* 0x4b80000006069820 */ /* 0x000fe20000400000 */
[----:B--2---:R-:W-:Y:S01]  /*0a90*/  FMUL R10, R43, R10 ;  /* 0x0000000a2b0a7220 */ /* 0x004fe20000400000 */
[C---:B------:R-:W-:Y:S01]  /*0aa0*/  FADD R22, -R26.reuse, R22 ;  /* 0x000000161a167221 */ /* 0x040fe20000000100 */
[----:B------:R-:W-:Y:S02]  /*0ab0*/  FADD R26, -R26, R18 ;  /* 0x000000121a1a7221 */ /* 0x000fe40000000100 */
[C---:B------:R-:W-:Y:S01]  /*0ac0*/  FMUL R18, R10.reuse, R25 ;  /* 0x000000190a127220 */ /* 0x040fe20000400000 */
[C---:B------:R-:W-:Y:S01]  /*0ad0*/  FMUL R11, R10.reuse, R21 ;  /* 0x000000150a0b7220 */ /* 0x040fe20000400000 */
[C---:B------:R-:W-:Y:S01]  /*0ae0*/  FMUL R42, R10.reuse, R42 ;  /* 0x0000002a0a2a7220 */ /* 0x040fe20000400000 */
[----:B------:R-:W-:Y:S01]  /*0af0*/  FMUL R10, R10, R41 ;  /* 0x000000290a0a7220 */ /* 0x000fe20000400000 */
[----:B------:R-:W1:Y:S01]  /*0b00*/  MUFU.RCP R6, R6 ;  /* 0x0000000600067308 */ /* 0x000e620000001000 */
[----:B------:R-:W-:Y:S01]  /*0b10*/  @P2 FMUL R14, R14, 0.25 ;  /* 0x3e8000000e0e2820 */ /* 0x000fe20000400000 */
[C-C-:B------:R-:W-:Y:S01]  /*0b20*/  FFMA R25, R29.reuse, R42, R33.reuse ;  /* 0x0000002a1d197223 */ /* 0x140fe20000000021 */
[C-C-:B------:R-:W-:Y:S01]  /*0b30*/  FFMA R21, R29.reuse, R10, R33.reuse ;  /* 0x0000000a1d157223 */ /* 0x140fe20000000021 */
[C-C-:B------:R-:W-:Y:S01]  /*0b40*/  FFMA R10, R29.reuse, R11, R33.reuse ;  /* 0x0000000b1d0a7223 */ /* 0x140fe20000000021 */
[----:B------:R-:W-:Y:S01]  /*0b50*/  FFMA R7, R29, R18, R33 ;  /* 0x000000121d077223 */ /* 0x000fe20000000021 */
[----:B------:R-:W-:Y:S01]  /*0b60*/  @!P3 FMUL R14, R14, 16777216 ;  /* 0x4b8000000e0eb820 */ /* 0x000fe20000400000 */
[----:B------:R-:W-:Y:S01]  /*0b70*/  FSEL R33, R37, 1, P0 ;  /* 0x3f80000025217808 */ /* 0x000fe20000000000 */
[----:B0-----:R-:W-:-:S02]  /*0b80*/  IMAD.SHL.U32 R11, R27, 0x80, RZ ;  /* 0x000000801b0b7824 */ /* 0x001fc400078e00ff */
[----:B------:R-:W0:Y:S02]  /*0b90*/  MUFU.RCP R42, R14 ;  /* 0x0000000e002a7308 */ /* 0x000e240000001000 */
[----:B------:R-:W-:Y:S01]  /*0ba0*/  @!P1 FMUL R33, R33, 16777216 ;  /* 0x4b80000021219820 */ /* 0x000fe20000400000 */
[----:B------:R-:W-:Y:S02]  /*0bb0*/  LOP3.LUT R11, R11, 0xf80, RZ, 0xc0, !PT ;  /* 0x00000f800b0b7812 */ /* 0x000fe400078ec0ff */
[----:B------:R-:W-:Y:S01]  /*0bc0*/  FSEL R37, R37, 1, P2 ;  /* 0x3f80000025257808 */ /* 0x000fe20001000000 */
[----:B-1----:R-:W-:Y:S01]  /*0bd0*/  FMUL R33, R6, R33 ;  /* 0x0000002106217220 */ /* 0x002fe20000400000 */
[C---:B------:R-:W-:Y:S02]  /*0be0*/  LOP3.LUT R6, R11.reuse, R3, RZ, 0xfc, !PT ;  /* 0x000000030b067212 */ /* 0x040fe400078efcff */
[----:B------:R-:W-:Y:S01]  /*0bf0*/  LEA.HI R41, R11, UR4, RZ, 0x1d ;  /* 0x000000040b297c11 */ /* 0x000fe2000f8fe8ff */
[----:B------:R-:W-:Y:S01]  /*0c00*/  FMUL R13, R33, R13 ;  /* 0x0000000d210d7220 */ /* 0x000fe20000400000 */
[----:B------:R-:W-:Y:S01]  /*0c10*/  LOP3.LUT R43, R11, 0x20, RZ, 0xfc, !PT ;  /* 0x000000200b2b7812 */ /* 0x000fe200078efcff */
[----:B------:R-:W-:Y:S01]  /*0c20*/  @!P3 FMUL R37, R37, 16777216 ;  /* 0x4b8000002525b820 */ /* 0x000fe20000400000 */
[----:B------:R-:W-:-:S02]  /*0c30*/  LOP3.LUT R18, R11, 0x40, RZ, 0xfc, !PT ;  /* 0x000000400b127812 */ /* 0x000fc400078efcff */
[----:B------:R-:W-:Y:S01]  /*0c40*/  LOP3.LUT R29, R11, 0x60, RZ, 0xfc, !PT ;  /* 0x000000600b1d7812 */ /* 0x000fe200078efcff */
[----:B------:R-:W-:Y:S02]  /*0c50*/  IMAD R11, R6, 0x4, R41 ;  /* 0x00000004060b7824 */ /* 0x000fe400078e0229 */
[----:B------:R-:W-:Y:S01]  /*0c60*/  FFMA R13, R30, R13, R34 ;  /* 0x0000000d1e0d7223 */ /* 0x000fe20000000022 */
[----:B------:R-:W-:Y:S01]  /*0c70*/  LEA.HI R43, R43, UR4, RZ, 0x1d ;  /* 0x000000042b2b7c11 */ /* 0x000fe2000f8fe8ff */
[----:B0-----:R-:W-:Y:S01]  /*0c80*/  FMUL R42, R42, R37 ;  /* 0x000000252a2a7220 */ /* 0x001fe20000400000 */
[----:B------:R-:W-:Y:S02]  /*0c90*/  LEA.HI R41, R18, UR4, RZ, 0x1d ;  /* 0x0000000412297c11 */ /* 0x000fe4000f8fe8ff */
[----:B------:R-:W-:Y:S01]  /*0ca0*/  LEA.HI R29, R29, UR4, RZ, 0x1d ;  /* 0x000000041d1d7c11 */ /* 0x000fe2000f8fe8ff */
[----:B------:R-:W-:Y:S01]  /*0cb0*/  FMUL R44, R42, R44 ;  /* 0x0000002c2a2c7220 */ /* 0x000fe20000400000 */
[----:B------:R-:W-:Y:S01]  /*0cc0*/  FSETP.GEU.AND P1, PT, R13, RZ, PT ;  /* 0x000000ff0d00720b */ /* 0x000fe20003f2e000 */
[----:B------:R-:W-:-:S02]  /*0cd0*/  IMAD R14, R6, 0x4, R43 ;  /* 0x00000004060e7824 */ /* 0x000fc400078e022b */
[C---:B------:R-:W-:Y:S01]  /*0ce0*/  FMUL R17, R33.reuse, R17 ;  /* 0x0000001121117220 */ /* 0x040fe20000400000 */
[C---:B------:R-:W-:Y:S02]  /*0cf0*/  IMAD R18, R6.reuse, 0x4, R41 ;  /* 0x0000000406127824 */ /* 0x040fe400078e0229 */
[C---:B------:R-:W-:Y:S01]  /*0d00*/  FMUL R37, R33.reuse, R22 ;  /* 0x0000001621257220 */ /* 0x040fe20000400000 */
[----:B------:R-:W-:Y:S02]  /*0d10*/  IMAD R6, R6, 0x4, R29 ;  /* 0x0000000406067824 */ /* 0x000fe400078e021d */
[----:B------:R-:W-:Y:S01]  /*0d20*/  FMUL R29, R33, R26 ;  /* 0x0000001a211d7220 */ /* 0x000fe20000400000 */
[----:B------:R-:W-:Y:S01]  /*0d30*/  FSETP.GEU.AND P0, PT, R39, RZ, PT ;  /* 0x000000ff2700720b */ /* 0x000fe20003f0e000 */
[--C-:B------:R-:W-:Y:S01]  /*0d40*/  FFMA R44, R31, R44, R35.reuse ;  /* 0x0000002c1f2c7223 */ /* 0x100fe20000000023 */
[----:B------:R-:W-:Y:S01]  /*0d50*/  FSEL R13, R13, RZ, P1 ;  /* 0x000000ff0d0d7208 */ /* 0x000fe20000800000 */
[----:B------:R-:W-:Y:S01]  /*0d60*/  FMUL R22, R42, R23 ;  /* 0x000000172a167220 */ /* 0x000fe20000400000 */
[--C-:B------:R-:W-:Y:S01]  /*0d70*/  FFMA R17, R30, R17, R34.reuse ;  /* 0x000000111e117223 */ /* 0x100fe20000000022 */
[----:B------:R-:W-:Y:S01]  /*0d80*/  FSETP.GEU.AND P2, PT, R21, RZ, PT ;  /* 0x000000ff1500720b */ /* 0x000fe20003f4e000 */
[C---:B------:R-:W-:Y:S01]  /*0d90*/  FMUL R26, R42.reuse, R19 ;  /* 0x000000132a1a7220 */ /* 0x040fe20000400000 */
[----:B------:R-:W-:Y:S01]  /*0da0*/  FSETP.GEU.AND P1, PT, R25, RZ, PT ;  /* 0x000000ff1900720b */ /* 0x000fe20003f2e000 */
[----:B------:R-:W-:Y:S01]  /*0db0*/  FMUL R23, R42, R15 ;  /* 0x0000000f2a177220 */ /* 0x000fe20000400000 */
[C-C-:B------:R-:W-:Y:S01]  /*0dc0*/  FFMA R15, R30.reuse, R37, R34.reuse ;  /* 0x000000251e0f7223 */ /* 0x140fe20000000022 */
[----:B------:R-:W-:Y:S01]  /*0dd0*/  FFMA R19, R30, R29, R34 ;  /* 0x0000001d1e137223 */ /* 0x000fe20000000022 */
[----:B------:R-:W-:Y:S01]  /*0de0*/  FSEL R30, R39, RZ, P0 ;  /* 0x000000ff271e7208 */ /* 0x000fe20000000000 */
[----:B------:R-:W-:Y:S01]  /*0df0*/  FFMA R29, R31, R23, R35 ;  /* 0x000000171f1d7223 */ /* 0x000fe20000000023 */
[----:B------:R-:W-:-:S02]  /*0e00*/  FSETP.GEU.AND P0, PT, R44, RZ, PT ;  /* 0x000000ff2c00720b */ /* 0x000fc40003f0e000 */
[----:B------:R-:W-:Y:S02]  /*0e10*/  FSEL R21, R21, RZ, P2 ;  /* 0x000000ff15157208 */ /* 0x000fe40001000000 */
[----:B------:R-:W-:Y:S02]  /*0e20*/  FSEL R25, R25, RZ, P1 ;  /* 0x000000ff19197208 */ /* 0x000fe40000800000 */
[----:B------:R-:W-:Y:S02]  /*0e30*/  FSETP.GEU.AND P2, PT, R40, RZ, PT ;  /* 0x000000ff2800720b */ /* 0x000fe40003f4e000 */
[----:B------:R-:W-:Y:S01]  /*0e40*/  FSETP.GEU.AND P1, PT, R17, RZ, PT ;  /* 0x000000ff1100720b */ /* 0x000fe20003f2e000 */
[C-C-:B------:R-:W-:Y:S01]  /*0e50*/  FFMA R22, R31.reuse, R22, R35.reuse ;  /* 0x000000161f167223 */ /* 0x140fe20000000023 */
[----:B------:R-:W-:Y:S01]  /*0e60*/  FFMA R23, R31, R26, R35 ;  /* 0x0000001a1f177223 */ /* 0x000fe20000000023 */
[----:B------:R-:W-:Y:S01]  /*0e70*/  FSEL R31, R44, RZ, P0 ;  /* 0x000000ff2c1f7208 */ /* 0x000fe20000000000 */
[----:B------:R-:W-:Y:S01]  /*0e80*/  STS [R11], R30 ;  /* 0x0000001e0b007388 */ /* 0x000fe20000000800 */
[----:B------:R-:W-:-:S02]  /*0e90*/  FSEL R40, R40, RZ, P2 ;  /* 0x000000ff28287208 */ /* 0x000fc40001000000 */
[----:B------:R-:W-:Y:S01]  /*0ea0*/  FSEL R33, R17, RZ, P1 ;  /* 0x000000ff11217208 */ /* 0x000fe20000800000 */
[----:B------:R0:W-:Y:S01]  /*0eb0*/  STS [R14+0x80], R21 ;  /* 0x000080150e007388 */ /* 0x0001e20000000800 */
[----:B------:R-:W-:Y:S02]  /*0ec0*/  FSETP.GEU.AND P0, PT, R29, RZ, PT ;  /* 0x000000ff1d00720b */ /* 0x000fe40003f0e000 */
[----:B------:R-:W-:Y:S01]  /*0ed0*/  LOP3.LUT R17, R27, 0xff, RZ, 0xc0, !PT ;  /* 0x000000ff1b117812 */ /* 0x000fe200078ec0ff */
[----:B------:R1:W-:Y:S01]  /*0ee0*/  STS [R18+0x100], R13 ;  /* 0x0001000d12007388 */ /* 0x0003e20000000800 */
[----:B------:R-:W-:Y:S02]  /*0ef0*/  FSEL R35, R29, RZ, P0 ;  /* 0x000000ff1d237208 */ /* 0x000fe40000000000 */
[----:B------:R-:W-:Y:S01]  /*0f00*/  LOP3.LUT R42, R17, 0xe00, RZ, 0xfc, !PT ;  /* 0x00000e00112a7812 */ /* 0x000fe200078efcff */
[----:B------:R-:W-:Y:S01]  /*0f10*/  STS [R6+0x180], R31 ;  /* 0x0001801f06007388 */ /* 0x000fe20000000800 */
[----:B0-----:R-:W-:-:S03]  /*0f20*/  SHF.R.U32.HI R21, RZ, 0x3, R27 ;  /* 0x00000003ff157819 */ /* 0x001fc6000001161b */
[----:B------:R-:W-:Y:S01]  /*0f30*/  STS [R11+0x20], R40 ;  /* 0x000020280b007388 */ /* 0x000fe20000000800 */
[----:B------:R-:W-:Y:S02]  /*0f40*/  LOP3.LUT R39, R17, 0x100, RZ, 0xfc, !PT ;  /* 0x0000010011277812 */ /* 0x000fe400078efcff */
[----:B-1----:R-:W-:Y:S01]  /*0f50*/  LOP3.LUT R13, R36, 0x1f, R27, 0xf8, !PT ;  /* 0x0000001f240d7812 */ /* 0x002fe200078ef81b */
[----:B------:R0:W-:Y:S01]  /*0f60*/  STS [R14+0xa0], R25 ;  /* 0x0000a0190e007388 */ /* 0x0001e20000000800 */
[----:B------:R-:W-:Y:S02]  /*0f70*/  LOP3.LUT R26, R21, 0x1c, RZ, 0xc0, !PT ;  /* 0x0000001c151a7812 */ /* 0x000fe400078ec0ff */
[C---:B------:R-:W-:Y:S02]  /*0f80*/  LOP3.LUT R41, R17.reuse, 0x200, RZ, 0xfc, !PT ;  /* 0x0000020011297812 */ /* 0x040fe400078efcff */
[C---:B------:R-:W-:Y:S02]  /*0f90*/  LOP3.LUT R43, R17.reuse, 0x300, RZ, 0xfc, !PT ;  /* 0x00000300112b7812 */ /* 0x040fe400078efcff */
[----:B------:R-:W-:-:S02]  /*0fa0*/  LOP3.LUT R45, R17, 0x400, RZ, 0xfc, !PT ;  /* 0x00000400112d7812 */ /* 0x000fc400078efcff */
[C---:B------:R-:W-:Y:S02]  /*0fb0*/  LOP3.LUT R27, R17.reuse, 0x600, RZ, 0xfc, !PT ;  /* 0x00000600111b7812 */ /* 0x040fe400078efcff */
[C---:B0-----:R-:W-:Y:S02]  /*0fc0*/  LOP3.LUT R25, R17.reuse, 0x500, RZ, 0xfc, !PT ;  /* 0x0000050011197812 */ /* 0x041fe400078efcff */
[C---:B------:R-:W-:Y:S02]  /*0fd0*/  LOP3.LUT R31, R17.reuse, 0x700, RZ, 0xfc, !PT ;  /* 0x00000700111f7812 */ /* 0x040fe400078efcff */
[C---:B------:R-:W-:Y:S02]  /*0fe0*/  LOP3.LUT R29, R17.reuse, 0x800, RZ, 0xfc, !PT ;  /* 0x00000800111d7812 */ /* 0x040fe400078efcff */
[C---:B------:R-:W-:Y:S02]  /*0ff0*/  LOP3.LUT R21, R17.reuse, 0x900, RZ, 0xfc, !PT ;  /* 0x0000090011157812 */ /* 0x040fe400078efcff */
[----:B------:R-:W-:-:S02]  /*1000*/  LOP3.LUT R30, R17, 0xa00, RZ, 0xfc, !PT ;  /* 0x00000a00111e7812 */ /* 0x000fc400078efcff */
[C---:B------:R-:W-:Y:S02]  /*1010*/  LOP3.LUT R44, R17.reuse, 0xb00, RZ, 0xfc, !PT ;  /* 0x00000b00112c7812 */ /* 0x040fe400078efcff */
[C---:B------:R-:W-:Y:S02]  /*1020*/  LOP3.LUT R34, R17.reuse, 0xc00, RZ, 0xfc, !PT ;  /* 0x00000c0011227812 */ /* 0x040fe400078efcff */
[C---:B------:R-:W-:Y:S01]  /*1030*/  LOP3.LUT R36, R17.reuse, 0xd00, RZ, 0xfc, !PT ;  /* 0x00000d0011247812 */ /* 0x040fe200078efcff */
[----:B------:R0:W-:Y:S01]  /*1040*/  STS [R18+0x120], R33 ;  /* 0x0001202112007388 */ /* 0x0001e20000000800 */
[----:B------:R-:W-:Y:S02]  /*1050*/  LOP3.LUT R40, R17, 0xf00, RZ, 0xfc, !PT ;  /* 0x00000f0011287812 */ /* 0x000fe400078efcff */
[----:B------:R-:W-:Y:S01]  /*1060*/  SHF.R.U32.HI R42, RZ, 0x3, R42 ;  /* 0x00000003ff2a7819 */ /* 0x000fe2000001162a */
[----:B------:R1:W-:Y:S01]  /*1070*/  STS [R6+0x1a0], R35 ;  /* 0x0001a02306007388 */ /* 0x0003e20000000800 */
[----:B------:R-:W-:-:S02]  /*1080*/  SHF.R.U32.HI R39, RZ, 0x3, R39 ;  /* 0x00000003ff277819 */ /* 0x000fc40000011627 */
[----:B------:R-:W-:Y:S02]  /*1090*/  SHF.R.U32.HI R41, RZ, 0x3, R41 ;  /* 0x00000003ff297819 */ /* 0x000fe40000011629 */
[----:B------:R-:W-:Y:S02]  /*10a0*/  SHF.R.U32.HI R43, RZ, 0x3, R43 ;  /* 0x00000003ff2b7819 */ /* 0x000fe4000001162b */
[----:B------:R-:W-:Y:S02]  /*10b0*/  SHF.R.U32.HI R45, RZ, 0x3, R45 ;  /* 0x00000003ff2d7819 */ /* 0x000fe4000001162d */
[----:B0-----:R-:W-:Y:S02]  /*10c0*/  SHF.R.U32.HI R33, RZ, 0x3, R27 ;  /* 0x00000003ff217819 */ /* 0x001fe4000001161b */
[----:B-1----:R-:W-:Y:S02]  /*10d0*/  SHF.R.U32.HI R35, RZ, 0x3, R25 ;  /* 0x00000003ff237819 */ /* 0x002fe40000011619 */
[----:B------:R-:W-:-:S02]  /*10e0*/  SHF.R.U32.HI R31, RZ, 0x3, R31 ;  /* 0x00000003ff1f7819 */ /* 0x000fc4000001161f */
[----:B------:R-:W-:Y:S02]  /*10f0*/  SHF.R.U32.HI R29, RZ, 0x3, R29 ;  /* 0x00000003ff1d7819 */ /* 0x000fe4000001161d */
[----:B------:R-:W-:Y:S02]  /*1100*/  SHF.R.U32.HI R21, RZ, 0x3, R21 ;  /* 0x00000003ff157819 */ /* 0x000fe40000011615 */
[----:B------:R-:W-:Y:S02]  /*1110*/  SHF.R.U32.HI R30, RZ, 0x3, R30 ;  /* 0x00000003ff1e7819 */ /* 0x000fe4000001161e */
[----:B------:R-:W-:Y:S02]  /*1120*/  SHF.R.U32.HI R44, RZ, 0x3, R44 ;  /* 0x00000003ff2c7819 */ /* 0x000fe4000001162c */
[----:B------:R-:W-:Y:S02]  /*1130*/  SHF.R.U32.HI R34, RZ, 0x3, R34 ;  /* 0x00000003ff227819 */ /* 0x000fe40000011622 */
[----:B------:R-:W-:-:S02]  /*1140*/  SHF.R.U32.HI R36, RZ, 0x3, R36 ;  /* 0x00000003ff247819 */ /* 0x000fc40000011624 */
[----:B------:R-:W-:Y:S02]  /*1150*/  SHF.R.U32.HI R40, RZ, 0x3, R40 ;  /* 0x00000003ff287819 */ /* 0x000fe40000011628 */
[----:B------:R-:W-:Y:S02]  /*1160*/  LOP3.LUT R42, R42, 0x1dc, RZ, 0xc0, !PT ;  /* 0x000001dc2a2a7812 */ /* 0x000fe400078ec0ff */
[----:B------:R-:W-:Y:S02]  /*1170*/  FSETP.GEU.AND P0, PT, R10, RZ, PT ;  /* 0x000000ff0a00720b */ /* 0x000fe40003f0e000 */
[----:B------:R-:W-:Y:S02]  /*1180*/  LOP3.LUT R39, R39, 0x3c, RZ, 0xc0, !PT ;  /* 0x0000003c27277812 */ /* 0x000fe400078ec0ff */
[----:B------:R-:W-:Y:S02]  /*1190*/  LOP3.LUT R41, R41, 0x5c, RZ, 0xc0, !PT ;  /* 0x0000005c29297812 */ /* 0x000fe400078ec0ff */
[----:B------:R-:W-:-:S02]  /*11a0*/  LOP3.LUT R43, R43, 0x7c, RZ, 0xc0, !PT ;  /* 0x0000007c2b2b7812 */ /* 0x000fc400078ec0ff */
[----:B------:R-:W-:Y:S02]  /*11b0*/  LOP3.LUT R45, R45, 0x9c, RZ, 0xc0, !PT ;  /* 0x0000009c2d2d7812 */ /* 0x000fe400078ec0ff */
[----:B------:R-:W-:Y:S02]  /*11c0*/  LOP3.LUT R35, R35, 0xbc, RZ, 0xc0, !PT ;  /* 0x000000bc23237812 */ /* 0x000fe400078ec0ff */
[----:B------:R-:W-:Y:S02]  /*11d0*/  LOP3.LUT R33, R33, 0xdc, RZ, 0xc0, !PT ;  /* 0x000000dc21217812 */ /* 0x000fe400078ec0ff */
[----:B------:R-:W-:Y:S02]  /*11e0*/  LOP3.LUT R31, R31, 0xfc, RZ, 0xc0, !PT ;  /* 0x000000fc1f1f7812 */ /* 0x000fe400078ec0ff */
[----:B------:R-:W-:Y:S02]  /*11f0*/  LOP3.LUT R29, R29, 0x11c, RZ, 0xc0, !PT ;  /* 0x0000011c1d1d7812 */ /* 0x000fe400078ec0ff */
[----:B------:R-:W-:-:S02]  /*1200*/  LOP3.LUT R21, R21, 0x13c, RZ, 0xc0, !PT ;  /* 0x0000013c15157812 */ /* 0x000fc400078ec0ff */
[----:B------:R-:W-:Y:S02]  /*1210*/  LOP3.LUT R30, R30, 0x15c, RZ, 0xc0, !PT ;  /* 0x0000015c1e1e7812 */ /* 0x000fe400078ec0ff */
[----:B------:R-:W-:Y:S02]  /*1220*/  LOP3.LUT R44, R44, 0x17c, RZ, 0xc0, !PT ;  /* 0x0000017c2c2c7812 */ /* 0x000fe400078ec0ff */
[----:B------:R-:W-:Y:S02]  /*1230*/  LOP3.LUT R34, R34, 0x19c, RZ, 0xc0, !PT ;  /* 0x0000019c22227812 */ /* 0x000fe400078ec0ff */
[----:B------:R-:W-:Y:S02]  /*1240*/  LOP3.LUT R36, R36, 0x1bc, RZ, 0xc0, !PT ;  /* 0x000001bc24247812 */ /* 0x000fe400078ec0ff */
[----:B------:R-:W-:Y:S01]  /*1250*/  LOP3.LUT R40, R40, 0x1fc, RZ, 0xc0, !PT ;  /* 0x000001fc28287812 */ /* 0x000fe200078ec0ff */
[----:B------:R-:W-:Y:S01]  /*1260*/  VIADD R42, R42, UR4 ;  /* 0x000000042a2a7c36 */ /* 0x000fe20008000000 */
[----:B------:R-:W-:-:S02]  /*1270*/  FSETP.GEU.AND P1, PT, R38, RZ, PT ;  /* 0x000000ff2600720b */ /* 0x000fc40003f2e000 */
[----:B------:R-:W-:Y:S01]  /*1280*/  FSEL R27, R10, RZ, P0 ;  /* 0x000000ff0a1b7208 */ /* 0x000fe20000000000 */
[----:B------:R-:W-:Y:S01]  /*1290*/  VIADD R26, R26, UR4 ;  /* 0x000000041a1a7c36 */ /* 0x000fe20008000000 */
[----:B------:R-:W-:Y:S01]  /*12a0*/  FSETP.GEU.AND P0, PT, R32, RZ, PT ;  /* 0x000000ff2000720b */ /* 0x000fe20003f0e000 */
[----:B------:R-:W-:Y:S01]  /*12b0*/  VIADD R39, R39, UR4 ;  /* 0x0000000427277c36 */ /* 0x000fe20008000000 */
[----:B------:R-:W-:Y:S01]  /*12c0*/  FSEL R38, R38, RZ, P1 ;  /* 0x000000ff26267208 */ /* 0x000fe20000800000 */
[----:B------:R-:W-:Y:S02]  /*12d0*/  VIADD R41, R41, UR4 ;  /* 0x0000000429297c36 */ /* 0x000fe40008000000 */
[----:B------:R-:W-:Y:S02]  /*12e0*/  VIADD R43, R43, UR4 ;  /* 0x000000042b2b7c36 */ /* 0x000fe40008000000 */
[----:B------:R-:W-:Y:S02]  /*12f0*/  VIADD R45, R45, UR4 ;  /* 0x000000042d2d7c36 */ /* 0x000fe40008000000 */
[----:B------:R-:W-:-:S02]  /*1300*/  VIADD R35, R35, UR4 ;  /* 0x0000000423237c36 */ /* 0x000fc40008000000 */
[----:B------:R-:W-:Y:S02]  /*1310*/  VIADD R33, R33, UR4 ;  /* 0x0000000421217c36 */ /* 0x000fe40008000000 */
[----:B------:R-:W-:Y:S02]  /*1320*/  VIADD R31, R31, UR4 ;  /* 0x000000041f1f7c36 */ /* 0x000fe40008000000 */
[----:B------:R-:W-:Y:S02]  /*1330*/  VIADD R29, R29, UR4 ;  /* 0x000000041d1d7c36 */ /* 0x000fe40008000000 */
[----:B------:R-:W-:Y:S02]  /*1340*/  VIADD R21, R21, UR4 ;  /* 0x0000000415157c36 */ /* 0x000fe40008000000 */
[----:B------:R-:W-:Y:S02]  /*1350*/  VIADD R30, R30, UR4 ;  /* 0x000000041e1e7c36 */ /* 0x000fe40008000000 */
[----:B------:R-:W-:-:S02]  /*1360*/  VIADD R44, R44, UR4 ;  /* 0x000000042c2c7c36 */ /* 0x000fc40008000000 */
[----:B------:R-:W-:Y:S02]  /*1370*/  VIADD R34, R34, UR4 ;  /* 0x0000000422227c36 */ /* 0x000fe40008000000 */
[----:B------:R-:W-:Y:S01]  /*1380*/  VIADD R36, R36, UR4 ;  /* 0x0000000424247c36 */ /* 0x000fe20008000000 */
[----:B------:R-:W-:Y:S01]  /*1390*/  FSETP.GEU.AND P1, PT, R22, RZ, PT ;  /* 0x000000ff1600720b */ /* 0x000fe20003f2e000 */
[----:B------:R-:W-:Y:S02]  /*13a0*/  VIADD R40, R40, UR4 ;  /* 0x0000000428287c36 */ /* 0x000fe40008000000 */
[C---:B------:R-:W-:Y:S01]  /*13b0*/  IMAD R37, R17.reuse, 0x4, R42 ;  /* 0x0000000411257824 */ /* 0x040fe200078e022a */
[----:B------:R-:W-:Y:S01]  /*13c0*/  FSEL R42, R32, RZ, P0 ;  /* 0x000000ff202a7208 */ /* 0x000fe20000000000 */
[----:B------:R-:W-:Y:S01]  /*13d0*/  IMAD R26, R17, 0x4, R26 ;  /* 0x00000004111a7824 */ /* 0x000fe200078e021a */
[----:B------:R-:W-:Y:S01]  /*13e0*/  FSETP.GEU.AND P2, PT, R15, RZ, PT ;  /* 0x000000ff0f00720b */ /* 0x000fe20003f4e000 */
[----:B------:R-:W-:Y:S01]  /*13f0*/  IMAD R39, R17, 0x4, R39 ;  /* 0x0000000411277824 */ /* 0x000fe200078e0227 */
[----:B------:R-:W-:Y:S01]  /*1400*/  FSETP.GEU.AND P0, PT, R19, RZ, PT ;  /* 0x000000ff1300720b */ /* 0x000fe20003f0e000 */
[----:B------:R-:W-:-:S02]  /*1410*/  IMAD R41, R17, 0x4, R41 ;  /* 0x0000000411297824 */ /* 0x000fc400078e0229 */
[C---:B------:R-:W-:Y:S02]  /*1420*/  IMAD R43, R17.reuse, 0x4, R43 ;  /* 0x00000004112b7824 */ /* 0x040fe400078e022b */
[C---:B------:R-:W-:Y:S02]  /*1430*/  IMAD R45, R17.reuse, 0x4, R45 ;  /* 0x00000004112d7824 */ /* 0x040fe400078e022d */
[C---:B------:R-:W-:Y:S02]  /*1440*/  IMAD R35, R17.reuse, 0x4, R35 ;  /* 0x0000000411237824 */ /* 0x040fe400078e0223 */
[C---:B------:R-:W-:Y:S02]  /*1450*/  IMAD R33, R17.reuse, 0x4, R33 ;  /* 0x0000000411217824 */ /* 0x040fe400078e0221 */
[C---:B------:R-:W-:Y:S02]  /*1460*/  IMAD R31, R17.reuse, 0x4, R31 ;  /* 0x00000004111f7824 */ /* 0x040fe400078e021f */
[----:B------:R-:W-:-:S02]  /*1470*/  IMAD R29, R17, 0x4, R29 ;  /* 0x00000004111d7824 */ /* 0x000fc400078e021d */
[C---:B------:R-:W-:Y:S02]  /*1480*/  IMAD R21, R17.reuse, 0x4, R21 ;  /* 0x0000000411157824 */ /* 0x040fe400078e0215 */
[C---:B------:R-:W-:Y:S02]  /*1490*/  IMAD R30, R17.reuse, 0x4, R30 ;  /* 0x00000004111e7824 */ /* 0x040fe400078e021e */
[C---:B------:R-:W-:Y:S02]  /*14a0*/  IMAD R25, R17.reuse, 0x4, R44 ;  /* 0x0000000411197824 */ /* 0x040fe400078e022c */
[C---:B------:R-:W-:Y:S02]  /*14b0*/  IMAD R34, R17.reuse, 0x4, R34 ;  /* 0x0000000411227824 */ /* 0x040fe400078e0222 */
[C---:B------:R-:W-:Y:S02]  /*14c0*/  IMAD R36, R17.reuse, 0x4, R36 ;  /* 0x0000000411247824 */ /* 0x040fe400078e0224 */
[----:B------:R-:W-:Y:S01]  /*14d0*/  IMAD R17, R17, 0x4, R40 ;  /* 0x0000000411117824 */ /* 0x000fe200078e0228 */
[----:B------:R-:W-:-:S02]  /*14e0*/  FSEL R40, R22, RZ, P1 ;  /* 0x000000ff16287208 */ /* 0x000fc40000800000 */
[----:B------:R-:W-:Y:S02]  /*14f0*/  FSETP.GEU.AND P1, PT, R7, RZ, PT ;  /* 0x000000ff0700720b */ /* 0x000fe40003f2e000 */
[----:B------:R-:W-:Y:S02]  /*1500*/  FSEL R10, R15, RZ, P2 ;  /* 0x000000ff0f0a7208 */ /* 0x000fe40001000000 */
[----:B------:R-:W-:Y:S02]  /*1510*/  FSEL R19, R19, RZ, P0 ;  /* 0x000000ff13137208 */ /* 0x000fe40000000000 */
[----:B------:R-:W-:Y:S01]  /*1520*/  FSETP.GEU.AND P0, PT, R23, RZ, PT ;  /* 0x000000ff1700720b */ /* 0x000fe20003f0e000 */
[----:B------:R-:W-:Y:S01]  /*1530*/  STS [R11+0x40], R38 ;  /* 0x000040260b007388 */ /* 0x000fe20000000800 */
[----:B------:R-:W-:Y:S02]  /*1540*/  FSEL R44, R7, RZ, P1 ;  /* 0x000000ff072c7208 */ /* 0x000fe40000800000 */
[----:B------:R-:W-:Y:S01]  /*1550*/  FSEL R23, R23, RZ, P0 ;  /* 0x000000ff17177208 */ /* 0x000fe20000000000 */
[----:B------:R0:W-:Y:S04]  /*1560*/  STS [R14+0xc0], R27 ;  /* 0x0000c01b0e007388 */ /* 0x0001e80000000800 */
[----:B------:R-:W-:Y:S04]  /*1570*/  STS [R18+0x140], R10 ;  /* 0x0001400a12007388 */ /* 0x000fe80000000800 */
[----:B------:R1:W-:Y:S04]  /*1580*/  STS [R6+0x1c0], R40 ;  /* 0x0001c02806007388 */ /* 0x0003e80000000800 */
[----:B------:R-:W-:Y:S04]  /*1590*/  STS [R11+0x60], R42 ;  /* 0x0000602a0b007388 */ /* 0x000fe80000000800 */
[----:B------:R-:W-:Y:S04]  /*15a0*/  STS [R14+0xe0], R44 ;  /* 0x0000e02c0e007388 */ /* 0x000fe80000000800 */
[----:B------:R2:W-:Y:S04]  /*15b0*/  STS [R18+0x160], R19 ;  /* 0x0001601312007388 */ /* 0x0005e80000000800 */
[----:B------:R3:W-:Y:S01]  /*15c0*/  STS [R6+0x1e0], R23 ;  /* 0x0001e01706007388 */ /* 0x0007e20000000800 */
[----:B------:R-:W-:Y:S01]  /*15d0*/  BAR.SYNC.DEFER_BLOCKING 0x0 ;  /* 0x0000000000007b1d */ /* 0x000fe20000010000 */
[----:B0-----:R-:W-:-:S02]  /*15e0*/  LOP3.LUT R27, R0, 0x20, R3, 0xfe, !PT ;  /* 0x00000020001b7812 */ /* 0x001fc400078efe03 */
[----:B------:R-:W-:Y:S02]  /*15f0*/  LOP3.LUT R38, R0, 0x28, R3, 0xfe, !PT ;  /* 0x0000002800267812 */ /* 0x000fe400078efe03 */
[C---:B------:R-:W-:Y:S02]  /*1600*/  LEA.HI R7, R2.reuse, R27, RZ, 0x8 ;  /* 0x0000001b02077211 */ /* 0x040fe400078f40ff */
[----:B------:R-:W-:Y:S02]  /*1610*/  LEA.HI R15, R2, R38, RZ, 0x8 ;  /* 0x00000026020f7211 */ /* 0x000fe400078f40ff */
[----:B-1----:R-:W-:Y:S02]  /*1620*/  LOP3.LUT R40, R7, 0xffffff00, RZ, 0xc0, !PT ;  /* 0xffffff0007287812 */ /* 0x002fe400078ec0ff */
[----:B--2---:R-:W-:Y:S02]  /*1630*/  LOP3.LUT R19, R0, R3, RZ, 0xfc, !PT ;  /* 0x0000000300137212 */ /* 0x004fe400078efcff */
[----:B------:R-:W-:Y:S01]  /*1640*/  LOP3.LUT R22, R0, 0x18, R3, 0xfe, !PT ;  /* 0x0000001800167812 */ /* 0x000fe200078efe03 */
[----:B------:R-:W-:Y:S01]  /*1650*/  IMAD.IADD R14, R27, 0x1, -R40 ;  /* 0x000000011b0e7824 */ /* 0x000fe200078e0a28 */
[----:B------:R-:W-:-:S02]  /*1660*/  LOP3.LUT R32, R15, 0xffffff00, RZ, 0xc0, !PT ;  /* 0xffffff000f207812 */ /* 0x000fc400078ec0ff */
[C---:B------:R-:W-:Y:S02]  /*1670*/  LEA.HI R11, R2.reuse, R19, RZ, 0x8 ;  /* 0x00000013020b7211 */ /* 0x040fe400078f40ff */
[----:B------:R-:W-:Y:S01]  /*1680*/  LEA.HI R10, R2, R22, RZ, 0x8 ;  /* 0x00000016020a7211 */ /* 0x000fe200078f40ff */
[----:B------:R-:W-:Y:S01]  /*1690*/  IMAD.IADD R38, R38, 0x1, -R32 ;  /* 0x0000000126267824 */ /* 0x000fe200078e0a20 */
[----:B------:R-:W-:Y:S01]  /*16a0*/  LOP3.LUT R18, R11, 0xffffff00, RZ, 0xc0, !PT ;  /* 0xffffff000b127812 */ /* 0x000fe200078ec0ff */
[----:B------:R0:W1:Y:S04]  /*16b0*/  LDS R40, [R26] ;  /* 0x000000001a287984 */ /* 0x0000680000000800 */
[----:B------:R-:W2:Y:S01]  /*16c0*/  LDS R39, [R39+0x400] ;  /* 0x0004000027277984 */ /* 0x000ea20000000800 */
[----:B------:R-:W-:-:S03]  /*16d0*/  LOP3.LUT R32, R10, 0xffffff00, RZ, 0xc0, !PT ;  /* 0xffffff000a207812 */ /* 0x000fc600078ec0ff */
[----:B------:R-:W4:Y:S01]  /*16e0*/  LDS R41, [R41+0x800] ;  /* 0x0008000029297984 */ /* 0x000f220000000800 */
[----:B------:R-:W-:-:S03]  /*16f0*/  SHF.R.S32.HI R7, RZ, 0x8, R7 ;  /* 0x00000008ff077819 */ /* 0x000fc60000011407 */
[----:B------:R-:W5:Y:S01]  /*1700*/  LDS R43, [R43+0xc00] ;  /* 0x000c00002b2b7984 */ /* 0x000f620000000800 */
[----:B------:R-:W-:-:S03]  /*1710*/  SHF.R.S32.HI R15, RZ, 0x8, R15 ;  /* 0x00000008ff0f7819 */ /* 0x000fc6000001140f */
[----:B------:R-:W0:Y:S01]  /*1720*/  LDS R45, [R45+0x1000] ;  /* 0x001000002d2d7984 */ /* 0x000e220000000800 */
[----:B------:R-:W-:Y:S01]  /*1730*/  IMAD.IADD R18, R19, 0x1, -R18 ;  /* 0x0000000113127824 */ /* 0x000fe200078e0a12 */
[----:B------:R-:W-:Y:S02]  /*1740*/  SHF.R.S32.HI R19, RZ, 0x8, R10 ;  /* 0x00000008ff137819 */ /* 0x000fe4000001140a */
[----:B------:R-:W0:Y:S01]  /*1750*/  LDS R35, [R35+0x1400] ;  /* 0x0014000023237984 */ /* 0x000e220000000800 */
[----:B------:R-:W-:-:S03]  /*1760*/  IMAD.IADD R22, R22, 0x1, -R32 ;  /* 0x0000000116167824 */ /* 0x000fc600078e0a20 */
[----:B------:R-:W0:Y:S01]  /*1770*/  LDS R33, [R33+0x1800] ;  /* 0x0018000021217984 */ /* 0x000e220000000800 */
[----:B------:R-:W-:Y:S01]  /*1780*/  IMAD R10, R7, 0x600, R14 ;  /* 0x00000600070a7824 */ /* 0x000fe200078e020e */
[----:B---3--:R-:W-:Y:S02]  /*1790*/  LOP3.LUT R23, R0, 0x8, R3, 0xfe, !PT ;  /* 0x0000000800177812 */ /* 0x008fe400078efe03 */
[----:B------:R-:W3:Y:S01]  /*17a0*/  LDS R31, [R31+0x1c00] ;  /* 0x001c00001f1f7984 */ /* 0x000ee20000000800 */
[----:B------:R-:W-:Y:S01]  /*17b0*/  IMAD R38, R15, 0x600, R38 ;  /* 0x000006000f267824 */ /* 0x000fe200078e0226 */
[----:B------:R-:W0:Y:S02]  /*17c0*/  LDC.64 R6, c[0x0][0x238] ;  /* 0x00008e00ff067b82 */ /* 0x000e240000000a00 */
[----:B------:R-:W0:Y:S01]  /*17d0*/  LDS R29, [R29+0x2000] ;  /* 0x002000001d1d7984 */ /* 0x000e220000000800 */
[----:B------:R-:W-:-:S03]  /*17e0*/  LOP3.LUT R15, R0, 0x10, R3, 0xfe, !PT ;  /* 0x00000010000f7812 */ /* 0x000fc600078efe03 */
[----:B------:R-:W0:Y:S01]  /*17f0*/  LDS R21, [R21+0x2400] ;  /* 0x0024000015157984 */ /* 0x000e220000000800 */
[----:B------:R-:W-:Y:S01]  /*1800*/  IMAD R22, R22, 0x19, R13 ;  /* 0x0000001916167824 */ /* 0x000fe200078e020d */
[----:B------:R-:W-:Y:S02]  /*1810*/  SHF.R.S32.HI R27, RZ, 0x8, R11 ;  /* 0x00000008ff1b7819 */ /* 0x000fe4000001140b */
[----:B------:R-:W1:Y:S01]  /*1820*/  LDS R30, [R30+0x2800] ;  /* 0x002800001e1e7984 */ /* 0x000e620000000800 */
[----:B------:R-:W-:Y:S01]  /*1830*/  IMAD R18, R18, 0x19, R13 ;  /* 0x0000001912127824 */ /* 0x000fe200078e020d */
[C---:B------:R-:W-:Y:S02]  /*1840*/  LEA.HI R14, R2.reuse, R23, RZ, 0x8 ;  /* 0x00000017020e7211 */ /* 0x040fe400078f40ff */
[----:B------:R0:W1:Y:S01]  /*1850*/  LDS R32, [R25+0x2c00] ;  /* 0x002c000019207984 */ /* 0x0000620000000800 */
[----:B------:R-:W-:-:S03]  /*1860*/  LEA.HI R11, R2, R15, RZ, 0x8 ;  /* 0x0000000f020b7211 */ /* 0x000fc600078f40ff */
[----:B------:R-:W3:Y:S01]  /*1870*/  LDS R34, [R34+0x3000] ;  /* 0x0030000022227984 */ /* 0x000ee20000000800 */
[----:B------:R-:W-:-:S03]  /*1880*/  IMAD R19, R19, 0x9600, R22 ;  /* 0x0000960013137824 */ /* 0x000fc600078e0216 */
[----:B------:R-:W3:Y:S01]  /*1890*/  LDS R36, [R36+0x3400] ;  /* 0x0034000024247984 */ /* 0x000ee20000000800 */
[----:B------:R-:W-:-:S03]  /*18a0*/  IMAD R27, R27, 0x9600, R18 ;  /* 0x000096001b1b7824 */ /* 0x000fc600078e0212 */
[----:B------:R-:W3:Y:S01]  /*18b0*/  LDS R37, [R37+0x3800] ;  /* 0x0038000025257984 */ /* 0x000ee20000000800 */
[----:B------:R-:W-:Y:S02]  /*18c0*/  LOP3.LUT R22, R14, 0xffffff00, RZ, 0xc0, !PT ;  /* 0xffffff000e167812 */ /* 0x000fe400078ec0ff */
[----:B------:R-:W-:-:S03]  /*18d0*/  LOP3.LUT R18, R11, 0xffffff00, RZ, 0xc0, !PT ;  /* 0xffffff000b127812 */ /* 0x000fc600078ec0ff */
[----:B------:R-:W-:Y:S02]  /*18e0*/  IMAD.IADD R22, R23, 0x1, -R22 ;  /* 0x0000000117167824 */ /* 0x000fe400078e0a16 */
[----:B------:R-:W-:Y:S01]  /*18f0*/  IMAD.IADD R18, R15, 0x1, -R18 ;  /* 0x000000010f127824 */ /* 0x000fe200078e0a12 */
[----:B------:R-:W-:Y:S02]  /*1900*/  ISETP.GE.AND P0, PT, R13, 0x19, PT ;  /* 0x000000190d00780c */ /* 0x000fe40003f06270 */
[----:B------:R-:W-:Y:S01]  /*1910*/  SHF.R.S32.HI R15, RZ, 0x8, R11 ;  /* 0x00000008ff0f7819 */ /* 0x000fe2000001140b */
[--C-:B------:R-:W-:Y:S01]  /*1920*/  IMAD R11, R22, 0x19, R13.reuse ;  /* 0x00000019160b7824 */ /* 0x100fe200078e020d */
[----:B------:R-:W-:Y:S01]  /*1930*/  SHF.R.S32.HI R14, RZ, 0x8, R14 ;  /* 0x00000008ff0e7819 */ /* 0x000fe2000001140e */
[----:B------:R-:W-:-:S04]  /*1940*/  IMAD R18, R18, 0x19, R13 ;  /* 0x0000001912127824 */ /* 0x000fc800078e020d */
[----:B------:R-:W-:Y:S02]  /*1950*/  IMAD R11, R14, 0x9600, R11 ;  /* 0x000096000e0b7824 */ /* 0x000fe400078e020b */
[----:B------:R-:W-:Y:S02]  /*1960*/  IMAD R15, R15, 0x9600, R18 ;  /* 0x000096000f0f7824 */ /* 0x000fe400078e0212 */
[----:B0-----:R-:W-:-:S04]  /*1970*/  IMAD.WIDE R26, R27, 0x4, R6 ;  /* 0x000000041b1a7825 */ /* 0x001fc800078e0206 */
[----:B------:R-:W-:Y:S02]  /*1980*/  IMAD R23, R10, 0x19, R13 ;  /* 0x000000190a177824 */ /* 0x000fe400078e020d */
[--C-:B------:R-:W-:Y:S01]  /*1990*/  IMAD.WIDE R10, R11, 0x4, R6.reuse ;  /* 0x000000040b0a7825 */ /* 0x100fe200078e0206 */
[----:B-1----:R-:W-:Y:S03]  /*19a0*/  @!P0 STG.E desc[UR6][R26.64], R40 ;  /* 0x000000281a008986 */ /* 0x002fe6000c101906 */
[--C-:B------:R-:W-:Y:S01]  /*19b0*/  IMAD.WIDE R14, R15, 0x4, R6.reuse ;  /* 0x000000040f0e7825 */ /* 0x100fe200078e0206 */
[----:B--2---:R0:W-:Y:S03]  /*19c0*/  @!P0 STG.E desc[UR6][R10.64], R39 ;  /* 0x000000270a008986 */ /* 0x0041e6000c101906 */
[----:B------:R-:W-:-:S04]  /*19d0*/  IMAD.WIDE R18, R19, 0x4, R6 ;  /* 0x0000000413127825 */ /* 0x000fc800078e0206 */
[--C-:B------:R-:W-:Y:S02]  /*19e0*/  IMAD R25, R38, 0x19, R13.reuse ;  /* 0x0000001926197824 */ /* 0x100fe400078e020d */
[----:B------:R-:W-:Y:S02]  /*19f0*/  IMAD R5, R5, 0x19, R13 ;  /* 0x0000001905057824 */ /* 0x000fe400078e020d */
[----:B------:R-:W-:Y:S01]  /*1a00*/  IMAD.WIDE R22, R23, 0x4, R6 ;  /* 0x0000000417167825 */ /* 0x000fe200078e0206 */
[----:B----4-:R1:W-:Y:S03]  /*1a10*/  @!P0 STG.E desc[UR6][R14.64], R41 ;  /* 0x000000290e008986 */ /* 0x0103e6000c101906 */
[--C-:B------:R-:W-:Y:S02]  /*1a20*/  IMAD R9, R9, 0x19, R13.reuse ;  /* 0x0000001909097824 */ /* 0x100fe400078e020d */
[----:B------:R-:W-:-:S02]  /*1a30*/  IMAD R28, R28, 0x19, R13 ;  /* 0x000000191c1c7824 */ /* 0x000fc400078e020d */
[----:B------:R-:W-:Y:S01]  /*1a40*/  IMAD R38, R24, 0x19, R13 ;  /* 0x0000001918267824 */ /* 0x000fe200078e020d */
[----:B-----5:R-:W-:Y:S01]  /*1a50*/  @!P0 STG.E desc[UR6][R18.64], R43 ;  /* 0x0000002b12008986 */ /* 0x020fe2000c101906 */
[----:B------:R-:W-:-:S04]  /*1a60*/  IMAD.WIDE R24, R25, 0x4, R6 ;  /* 0x0000000419187825 */ /* 0x000fc800078e0206 */
[--C-:B0-----:R-:W-:Y:S01]  /*1a70*/  IMAD.WIDE R10, R5, 0x4, R6.reuse ;  /* 0x00000004050a7825 */ /* 0x101fe200078e0206 */
[----:B------:R0:W-:Y:S03]  /*1a80*/  @!P0 STG.E desc[UR6][R22.64], R45 ;  /* 0x0000002d16008986 */ /* 0x0001e6000c101906 */
[----:B------:R-:W-:-:S04]  /*1a90*/  IMAD.WIDE R26, R9, 0x4, R6 ;  /* 0x00000004091a7825 */ /* 0x000fc800078e0206 */
[--C-:B------:R-:W-:Y:S02]  /*1aa0*/  IMAD R5, R20, 0x19, R13.reuse ;  /* 0x0000001914057824 */ /* 0x100fe400078e020d */
[----:B------:R-:W-:Y:S02]  /*1ab0*/  IMAD R9, R16, 0x19, R13 ;  /* 0x0000001910097824 */ /* 0x000fe400078e020d */
[----:B-1----:R-:W-:Y:S01]  /*1ac0*/  IMAD.WIDE R14, R28, 0x4, R6 ;  /* 0x000000041c0e7825 */ /* 0x002fe200078e0206 */
[----:B------:R-:W-:Y:S03]  /*1ad0*/  @!P0 STG.E desc[UR6][R24.64], R35 ;  /* 0x0000002318008986 */ /* 0x000fe6000c101906 */
[----:B0-----:R-:W-:Y:S02]  /*1ae0*/  IMAD R23, R12, 0x19, R13 ;  /* 0x000000190c177824 */ /* 0x001fe400078e020d */
[----:B------:R-:W-:Y:S01]  /*1af0*/  IMAD.WIDE R18, R38, 0x4, R6 ;  /* 0x0000000426127825 */ /* 0x000fe200078e0206 */
[----:B------:R-:W-:Y:S03]  /*1b00*/  @!P0 STG.E desc[UR6][R26.64], R33 ;  /* 0x000000211a008986 */ /* 0x000fe6000c101906 */
[----:B------:R-:W-:-:S02]  /*1b10*/  IMAD R39, R8, 0x19, R13 ;  /* 0x0000001908277824 */ /* 0x000fc400078e020d */
[----:B------:R-:W-:Y:S02]  /*1b20*/  IMAD R41, R4, 0x19, R13 ;  /* 0x0000001904297824 */ /* 0x000fe400078e020d */
[--C-:B------:R-:W-:Y:S01]  /*1b30*/  IMAD.WIDE R4, R5, 0x4, R6.reuse ;  /* 0x0000000405047825 */ /* 0x100fe200078e0206 */
[----:B---3--:R0:W-:Y:S03]  /*1b40*/  @!P0 STG.E desc[UR6][R10.64], R31 ;  /* 0x0000001f0a008986 */ /* 0x0081e6000c101906 */
[--C-:B------:R-:W-:Y:S01]  /*1b50*/  IMAD.WIDE R8, R9, 0x4, R6.reuse ;  /* 0x0000000409087825 */ /* 0x100fe200078e0206 */
[----:B------:R1:W-:Y:S03]  /*1b60*/  @!P0 STG.E desc[UR6][R14.64], R29 ;  /* 0x0000001d0e008986 */ /* 0x0003e6000c101906 */
[--C-:B------:R-:W-:Y:S01]  /*1b70*/  IMAD.WIDE R22, R23, 0x4, R6.reuse ;  /* 0x0000000417167825 */ /* 0x100fe200078e0206 */
[----:B------:R2:W-:Y:S03]  /*1b80*/  @!P0 STG.E desc[UR6][R18.64], R21 ;  /* 0x0000001512008986 */ /* 0x0005e6000c101906 */
[--C-:B0-----:R-:W-:Y:S01]  /*1b90*/  IMAD.WIDE R10, R39, 0x4, R6.reuse ;  /* 0x00000004270a7825 */ /* 0x101fe200078e0206 */
[----:B------:R2:W-:Y:S03]  /*1ba0*/  @!P0 STG.E desc[UR6][R4.64], R30 ;  /* 0x0000001e04008986 */ /* 0x0005e6000c101906 */
[----:B-1----:R-:W-:Y:S01]  /*1bb0*/  IMAD.WIDE R14, R41, 0x4, R6 ;  /* 0x00000004290e7825 */ /* 0x002fe200078e0206 */
[----:B------:R2:W-:Y:S04]  /*1bc0*/  @!P0 STG.E desc[UR6][R8.64], R32 ;  /* 0x0000002008008986 */ /* 0x0005e8000c101906 */
[----:B------:R2:W-:Y:S04]  /*1bd0*/  @!P0 STG.E desc[UR6][R22.64], R34 ;  /* 0x0000002216008986 */ /* 0x0005e8000c101906 */
[----:B------:R2:W-:Y:S04]  /*1be0*/  @!P0 STG.E desc[UR6][R10.64], R36 ;  /* 0x000000240a008986 */ /* 0x0005e8000c101906 */
[----:B------:R2:W-:Y:S01]  /*1bf0*/  @!P0 STG.E desc[UR6][R14.64], R37 ;  /* 0x000000250e008986 */ /* 0x0005e2000c101906 */
[----:B------:R-:W-:Y:S05]  /*1c00*/  @P0 EXIT ;  /* 0x000000000000094d */ /* 0x000fea0003800000 */
[----:B------:R-:W0:Y:S01]  /*1c10*/  LDS R17, [R17+0x3c00] ;  /* 0x003c000011117984 */ /* 0x000e220000000800 */
[----:B------:R-:W-:-:S04]  /*1c20*/  LOP3.LUT R3, R0, 0x78, R3, 0xfe, !PT ;  /* 0x0000007800037812 */ /* 0x000fc800078efe03 */
[----:B------:R-:W-:-:S04]  /*1c30*/  LEA.HI R2, R2, R3, RZ, 0x8 ;  /* 0x0000000302027211 */ /* 0x000fc800078f40ff */
[----:B------:R-:W-:Y:S02]  /*1c40*/  LOP3.LUT R0, R2, 0xffffff00, RZ, 0xc0, !PT ;  /* 0xffffff0002007812 */ /* 0x000fe400078ec0ff */
[----:B------:R-:W-:-:S03]  /*1c50*/  SHF.R.S32.HI R2, RZ, 0x8, R2 ;  /* 0x00000008ff027819 */ /* 0x000fc60000011402 */
[----:B------:R-:W-:-:S04]  /*1c60*/  IMAD.IADD R3, R3, 0x1, -R0 ;  /* 0x0000000103037824 */ /* 0x000fc800078e0a00 */
[----:B------:R-:W-:-:S04]  /*1c70*/  IMAD R2, R2, 0x600, R3 ;  /* 0x0000060002027824 */ /* 0x000fc800078e0203 */
[----:B------:R-:W-:-:S04]  /*1c80*/  IMAD R13, R2, 0x19, R13 ;  /* 0x00000019020d7824 */ /* 0x000fc800078e020d */
[----:B------:R-:W-:-:S05]  /*1c90*/  IMAD.WIDE R6, R13, 0x4, R6 ;  /* 0x000000040d067825 */ /* 0x000fca00078e0206 */
[----:B0-----:R-:W-:Y:S01]  /*1ca0*/  STG.E desc[UR6][R6.64], R17 ;  /* 0x0000001106007986 */ /* 0x001fe2000c101906 */
[----:B------:R-:W-:Y:S05]  /*1cb0*/  EXIT ;  /* 0x000000000000794d */ /* 0x000fea0003800000 */
.L_x_0:
[----:B------:R-:W-:-:S00]  /*1cc0*/  BRA `(.L_x_0) ;  /* 0xfffffffc00fc7947 */ /* 0x000fc0000383ffff */
[----:B------:R-:W-:-:S00]  /*1cd0*/  NOP ;  /* 0x0000000000007918 */ /* 0x000fc00000000000 */
        /* <DEDUP_REMOVED lines=10> */
.L_x_1:


//--------------------- .nv.global.init           --------------------------
	.section	.nv.global.init,"aw",@progbits
.nv.global.init:
	.type		_$_str,@object
	.size		_$_str,(_$_str_$_2 - _$_str)
_$_str:
        /*0000*/ 	.byte	0x5f, 0x5f, 0x43, 0x55, 0x44, 0x41, 0x5f, 0x46, 0x54, 0x5a, 0x00
	.type		_$_str_$_2,@object
	.size		_$_str_$_2,(.L_1 - _$_str_$_2)
_$_str_$_2:
        /*000b*/ 	.byte	0x5f, 0x5f, 0x43, 0x55, 0x44, 0x41, 0x5f, 0x50, 0x52, 0x45, 0x43, 0x5f, 0x53, 0x51, 0x52, 0x54
        /*001b*/ 	.byte	0x00
.L_1:


//--------------------- .nv.shared.triton_poi_fused__native_batch_norm_legit_no_training_relu_24 --------------------------
	.section	.nv.shared.triton_poi_fused__native_batch_norm_legit_no_training_relu_24,"aw",@nobits
	.sectionflags	@""
	.align	16
	.zero		1024


//--------------------- .nv.constant0.triton_poi_fused__native_batch_norm_legit_no_training_relu_24 --------------------------
	.section	.nv.constant0.triton_poi_fused__native_batch_norm_legit_no_training_relu_24,"a",@progbits
	.sectionflags	@""
	.align	4
.nv.constant0.triton_poi_fused__native_batch_norm_legit_no_training_relu_24:
	.zero		584
